	.target	sm_100a

	.elftype	@"ET_EXEC"


//--------------------- .note.nv.tkinfo           --------------------------
	.section	.note.nv.tkinfo,"",@"SHT_NOTE"
	.sectionflags	@"SHF_NOTE_NV_TKINFO"
	.tkinfo
        /*0018*/ 	.word	0x00000002
        /*0030*/ 	.string	""
        /*0030*/ 	.string	"ptxas"
        /*0030*/ 	.string	"Cuda compilation tools, release 13.0, V13.0.88"
        /*0030*/ 	.string	"Build cuda_13.0.r13.0/compiler.36424714_0"
        /*0030*/ 	.string	"-arch sm_100a -m 64 "



//--------------------- .note.nv.cuinfo           --------------------------
	.section	.note.nv.cuinfo,"",@"SHT_NOTE"
	.sectionflags	@"SHF_NOTE_NV_CUINFO"
        /*0018*/ 	.short	0x0002
        /*001a*/ 	.short	0x0064
        /*001c*/ 	.short	0x0082
	.zero		2


//--------------------- .nv.info                  --------------------------
	.section	.nv.info,"",@"SHT_CUDA_INFO"
	.align	4


	//----- nvinfo : EIATTR_REGCOUNT
	.align		4
        /*0000*/ 	.byte	0x04, 0x2f
        /*0002*/ 	.short	(.L_19 - .L_18)
	.align		4
.L_18:
        /*0004*/ 	.word	index@(_ZN7cutlass13device_kernelINS_4gemm6kernel13GemmUniversalIN4cute5tupleIJiiiiEEENS1_10collective13CollectiveMmaINS1_35MainloopSm100TmaUmmaWarpSpecializedILi6ELi2ELi4ENS5_IJNS4_1CILi1EEESB_SB_EEEEENS5_IJNSA_ILi128EEESE_NSA_ILi64EEEEEENS_6half_tENS5_IJlSB_lEEESH_SI_NS4_8TiledMMAINS4_8MMA_AtomIJNS4_20SM100_MMA_F16BF16_SSISH_SH_fLi128ELi128ELNS4_4UMMA5MajorE0ELSN_0ELNSM_7ScaleInE0ELSO_0EEEEEENS4_6LayoutISC_NS5_IJNSA_ILi0EEESS_SS_EEEEENS5_IJNS4_10UnderscoreESV_SV_EEEEENS4_13SM90_TMA_LOADENS4_14ComposedLayoutINS4_7SwizzleILi3ELi4ELi3EEENS4_18smem_ptr_flag_bitsILi16EEENSR_INS5_IJNSA_ILi8EEESF_EEENS5_IJSF_SB_EEEEEEEvNS4_8identityESY_S18_vS19_EENS_8epilogue10collective18CollectiveEpilogueINS1B_23Sm100TmaWarpSpecializedILi4ELi2ELi32ELb1ELb0EEEJSG_NS5_IJNSR_ISE_SB_EENSR_INSA_ILi32EEESB_EEEEESH_SI_SH_SI_NS1B_6fusion15FusionCallbacksIS1F_NS1K_13LinCombEltActINS1B_6thread4ReLuESH_fSH_fLNS_15FloatRoundStyleE2EEESG_S1J_JEEENS4_5SM1004TMEM4LOAD26SM100_TMEM_LOAD_32dp32b32xESY_NSZ_INS10_ILi2ELi4ELi3EEES13_NSR_INS5_IJS14_S1H_EEENS5_IJS1H_SB_EEEEEEENS4_39AutoVectorizingCopyWithAssumedAlignmentILi128EEENS4_14SM90_TMA_STOREES20_S22_S22_EEEvvEEEEvNT_6ParamsE)
        /*0008*/ 	.word	0x00000072


	//----- nvinfo : EIATTR_FRAME_SIZE
	.align		4
.L_19:
        /*000c*/ 	.byte	0x04, 0x11
        /*000e*/ 	.short	(.L_21 - .L_20)
	.align		4
.L_20:
        /*0010*/ 	.word	index@($__internal_2_$__cuda_sm10x_tcgen05_guardrail_trap_unallocated_columns_being_dealloced)
        /*0014*/ 	.word	0x00000000


	//----- nvinfo : EIATTR_FRAME_SIZE
	.align		4
.L_21:
        /*0018*/ 	.byte	0x04, 0x11
        /*001a*/ 	.short	(.L_23 - .L_22)
	.align		4
.L_22:
        /*001c*/ 	.word	index@($__internal_1_$__cuda_sm10x_tcgen05_guardrail_trap_phase_invalid_during_alloc)
        /*0020*/ 	.word	0x00000000


	//----- nvinfo : EIATTR_FRAME_SIZE
	.align		4
.L_23:
        /*0024*/ 	.byte	0x04, 0x11
        /*0026*/ 	.short	(.L_25 - .L_24)
	.align		4
.L_24:
        /*0028*/ 	.word	index@($__internal_0_$__cuda_sm10x_tcgen05_guardrail_trap_col_being_dealloced_not_returned_by_alloc)
        /*002c*/ 	.word	0x00000000


	//----- nvinfo : EIATTR_FRAME_SIZE
	.align		4
.L_25:
        /*0030*/ 	.byte	0x04, 0x11
        /*0032*/ 	.short	(.L_27 - .L_26)
	.align		4
.L_26:
        /*0034*/ 	.word	index@(_ZN7cutlass13device_kernelINS_4gemm6kernel13GemmUniversalIN4cute5tupleIJiiiiEEENS1_10collective13CollectiveMmaINS1_35MainloopSm100TmaUmmaWarpSpecializedILi6ELi2ELi4ENS5_IJNS4_1CILi1EEESB_SB_EEEEENS5_IJNSA_ILi128EEESE_NSA_ILi64EEEEEENS_6half_tENS5_IJlSB_lEEESH_SI_NS4_8TiledMMAINS4_8MMA_AtomIJNS4_20SM100_MMA_F16BF16_SSISH_SH_fLi128ELi128ELNS4_4UMMA5MajorE0ELSN_0ELNSM_7ScaleInE0ELSO_0EEEEEENS4_6LayoutISC_NS5_IJNSA_ILi0EEESS_SS_EEEEENS5_IJNS4_10UnderscoreESV_SV_EEEEENS4_13SM90_TMA_LOADENS4_14ComposedLayoutINS4_7SwizzleILi3ELi4ELi3EEENS4_18smem_ptr_flag_bitsILi16EEENSR_INS5_IJNSA_ILi8EEESF_EEENS5_IJSF_SB_EEEEEEEvNS4_8identityESY_S18_vS19_EENS_8epilogue10collective18CollectiveEpilogueINS1B_23Sm100TmaWarpSpecializedILi4ELi2ELi32ELb1ELb0EEEJSG_NS5_IJNSR_ISE_SB_EENSR_INSA_ILi32EEESB_EEEEESH_SI_SH_SI_NS1B_6fusion15FusionCallbacksIS1F_NS1K_13LinCombEltActINS1B_6thread4ReLuESH_fSH_fLNS_15FloatRoundStyleE2EEESG_S1J_JEEENS4_5SM1004TMEM4LOAD26SM100_TMEM_LOAD_32dp32b32xESY_NSZ_INS10_ILi2ELi4ELi3EEES13_NSR_INS5_IJS14_S1H_EEENS5_IJS1H_SB_EEEEEEENS4_39AutoVectorizingCopyWithAssumedAlignmentILi128EEENS4_14SM90_TMA_STOREES20_S22_S22_EEEvvEEEEvNT_6ParamsE)
        /*0038*/ 	.word	0x00000000


	//----- nvinfo : EIATTR_MIN_STACK_SIZE
	.align		4
.L_27:
        /*003c*/ 	.byte	0x04, 0x12
        /*003e*/ 	.short	(.L_29 - .L_28)
	.align		4
.L_28:
        /*0040*/ 	.word	index@(_ZN7cutlass13device_kernelINS_4gemm6kernel13GemmUniversalIN4cute5tupleIJiiiiEEENS1_10collective13CollectiveMmaINS1_35MainloopSm100TmaUmmaWarpSpecializedILi6ELi2ELi4ENS5_IJNS4_1CILi1EEESB_SB_EEEEENS5_IJNSA_ILi128EEESE_NSA_ILi64EEEEEENS_6half_tENS5_IJlSB_lEEESH_SI_NS4_8TiledMMAINS4_8MMA_AtomIJNS4_20SM100_MMA_F16BF16_SSISH_SH_fLi128ELi128ELNS4_4UMMA5MajorE0ELSN_0ELNSM_7ScaleInE0ELSO_0EEEEEENS4_6LayoutISC_NS5_IJNSA_ILi0EEESS_SS_EEEEENS5_IJNS4_10UnderscoreESV_SV_EEEEENS4_13SM90_TMA_LOADENS4_14ComposedLayoutINS4_7SwizzleILi3ELi4ELi3EEENS4_18smem_ptr_flag_bitsILi16EEENSR_INS5_IJNSA_ILi8EEESF_EEENS5_IJSF_SB_EEEEEEEvNS4_8identityESY_S18_vS19_EENS_8epilogue10collective18CollectiveEpilogueINS1B_23Sm100TmaWarpSpecializedILi4ELi2ELi32ELb1ELb0EEEJSG_NS5_IJNSR_ISE_SB_EENSR_INSA_ILi32EEESB_EEEEESH_SI_SH_SI_NS1B_6fusion15FusionCallbacksIS1F_NS1K_13LinCombEltActINS1B_6thread4ReLuESH_fSH_fLNS_15FloatRoundStyleE2EEESG_S1J_JEEENS4_5SM1004TMEM4LOAD26SM100_TMEM_LOAD_32dp32b32xESY_NSZ_INS10_ILi2ELi4ELi3EEES13_NSR_INS5_IJS14_S1H_EEENS5_IJS1H_SB_EEEEEEENS4_39AutoVectorizingCopyWithAssumedAlignmentILi128EEENS4_14SM90_TMA_STOREES20_S22_S22_EEEvvEEEEvNT_6ParamsE)
        /*0044*/ 	.word	0x00000000
.L_29:


//--------------------- .nv.compat                --------------------------
	.section	.nv.compat,"",@"SHT_CUDA_COMPAT_INFO"
	.align	4
        /*0000*/ 	.byte	0x02, 0x09, 0x01, 0x00, 0x02, 0x02, 0x02, 0x00, 0x02, 0x05, 0x05, 0x00, 0x03, 0x07, 0x01, 0x01
        /*0010*/ 	.byte	0x02, 0x03, 0x01, 0x00, 0x02, 0x06, 0x01, 0x00, 0x04, 0x0b, 0x08, 0x00, 0x09, 0x00, 0x00, 0x00
        /*0020*/ 	.byte	0x00, 0x00, 0x00, 0x00


//--------------------- .nv.info._ZN7cutlass13device_kernelINS_4gemm6kernel13GemmUniversalIN4cute5tupleIJiiiiEEENS1_10collective13CollectiveMmaINS1_35MainloopSm100TmaUmmaWarpSpecializedILi6ELi2ELi4ENS5_IJNS4_1CILi1EEESB_SB_EEEEENS5_IJNSA_ILi128EEESE_NSA_ILi64EEEEEENS_6half_tENS5_IJlSB_lEEESH_SI_NS4_8TiledMMAINS4_8MMA_AtomIJNS4_20SM100_MMA_F16BF16_SSISH_SH_fLi128ELi128ELNS4_4UMMA5MajorE0ELSN_0ELNSM_7ScaleInE0ELSO_0EEEEEENS4_6LayoutISC_NS5_IJNSA_ILi0EEESS_SS_EEEEENS5_IJNS4_10UnderscoreESV_SV_EEEEENS4_13SM90_TMA_LOADENS4_14ComposedLayoutINS4_7SwizzleILi3ELi4ELi3EEENS4_18smem_ptr_flag_bitsILi16EEENSR_INS5_IJNSA_ILi8EEESF_EEENS5_IJSF_SB_EEEEEEEvNS4_8identityESY_S18_vS19_EENS_8epilogue10collective18CollectiveEpilogueINS1B_23Sm100TmaWarpSpecializedILi4ELi2ELi32ELb1ELb0EEEJSG_NS5_IJNSR_ISE_SB_EENSR_INSA_ILi32EEESB_EEEEESH_SI_SH_SI_NS1B_6fusion15FusionCallbacksIS1F_NS1K_13LinCombEltActINS1B_6thread4ReLuESH_fSH_fLNS_15FloatRoundStyleE2EEESG_S1J_JEEENS4_5SM1004TMEM4LOAD26SM100_TMEM_LOAD_32dp32b32xESY_NSZ_INS10_ILi2ELi4ELi3EEES13_NSR_INS5_IJS14_S1H_EEENS5_IJS1H_SB_EEEEEEENS4_39AutoVectorizingCopyWithAssumedAlignmentILi128EEENS4_14SM90_TMA_STOREES20_S22_S22_EEEvvEEEEvNT_6ParamsE --------------------------
	.section	.nv.info._ZN7cutlass13device_kernelINS_4gemm6kernel13GemmUniversalIN4cute5tupleIJiiiiEEENS1_10collective13CollectiveMmaINS1_35MainloopSm100TmaUmmaWarpSpecializedILi6ELi2ELi4ENS5_IJNS4_1CILi1EEESB_SB_EEEEENS5_IJNSA_ILi128EEESE_NSA_ILi64EEEEEENS_6half_tENS5_IJlSB_lEEESH_SI_NS4_8TiledMMAINS4_8MMA_AtomIJNS4_20SM100_MMA_F16BF16_SSISH_SH_fLi128ELi128ELNS4_4UMMA5MajorE0ELSN_0ELNSM_7ScaleInE0ELSO_0EEEEEENS4_6LayoutISC_NS5_IJNSA_ILi0EEESS_SS_EEEEENS5_IJNS4_10UnderscoreESV_SV_EEEEENS4_13SM90_TMA_LOADENS4_14ComposedLayoutINS4_7SwizzleILi3ELi4ELi3EEENS4_18smem_ptr_flag_bitsILi16EEENSR_INS5_IJNSA_ILi8EEESF_EEENS5_IJSF_SB_EEEEEEEvNS4_8identityESY_S18_vS19_EENS_8epilogue10collective18CollectiveEpilogueINS1B_23Sm100TmaWarpSpecializedILi4ELi2ELi32ELb1ELb0EEEJSG_NS5_IJNSR_ISE_SB_EENSR_INSA_ILi32EEESB_EEEEESH_SI_SH_SI_NS1B_6fusion15FusionCallbacksIS1F_NS1K_13LinCombEltActINS1B_6thread4ReLuESH_fSH_fLNS_15FloatRoundStyleE2EEESG_S1J_JEEENS4_5SM1004TMEM4LOAD26SM100_TMEM_LOAD_32dp32b32xESY_NSZ_INS10_ILi2ELi4ELi3EEES13_NSR_INS5_IJS14_S1H_EEENS5_IJS1H_SB_EEEEEEENS4_39AutoVectorizingCopyWithAssumedAlignmentILi128EEENS4_14SM90_TMA_STOREES20_S22_S22_EEEvvEEEEvNT_6ParamsE,"",@"SHT_CUDA_INFO"
	.sectionflags	@""
	.align	4


	//----- nvinfo : EIATTR_CUDA_API_VERSION
	.align		4
        /*0000*/ 	.byte	0x04, 0x37
        /*0002*/ 	.short	(.L_31 - .L_30)
.L_30:
        /*0004*/ 	.word	0x00000082


	//----- nvinfo : EIATTR_KPARAM_INFO
	.align		4
.L_31:
        /*0008*/ 	.byte	0x04, 0x17
        /*000a*/ 	.short	(.L_33 - .L_32)
.L_32:
        /*000c*/ 	.word	0x00000000
        /*0010*/ 	.short	0x0000
        /*0012*/ 	.short	0x0000
        /*0014*/ 	.byte	0x00, 0xf0, 0x01, 0x20


	//----- nvinfo : EIATTR_AT_ENTRY_FRAGMENTS
	.align		4
.L_33:
        /*0018*/ 	.byte	0x04, 0x4f
        /*001a*/ 	.short	(.L_35 - .L_34)


	//   ....[0]....
.L_34:
        /*001c*/ 	.word	0x00000006


	//----- nvinfo : EIATTR_RESERVED_SMEM_USED
	.align		4
.L_35:
        /*0020*/ 	.byte	0x01, 0x41
	.zero		2


	//----- nvinfo : EIATTR_SPARSE_MMA_MASK
	.align		4
        /*0024*/ 	.byte	0x03, 0x50
        /*0026*/ 	.short	0x0000


	//----- nvinfo : EIATTR_TCGEN05_1CTA_USED
	.align		4
        /*0028*/ 	.byte	0x01, 0x51
	.zero		2


	//----- nvinfo : EIATTR_MAXREG_COUNT
	.align		4
        /*002c*/ 	.byte	0x03, 0x1b
        /*002e*/ 	.short	0x00ff


	//----- nvinfo : EIATTR_NUM_BARRIERS
	.align		4
        /*0030*/ 	.byte	0x02, 0x4c
        /*0032*/ 	.byte	0x07
	.zero		1


	//----- nvinfo : EIATTR_EXTERNS
	.align		4
        /*0034*/ 	.byte	0x04, 0x0f
        /*0036*/ 	.short	(.L_37 - .L_36)


	//   ....[0]....
	.align		4
.L_36:
        /*0038*/ 	.word	index@(__assertfail)


	//----- nvinfo : EIATTR_MERCURY_ISA_VERSION
	.align		4
.L_37:
        /*003c*/ 	.byte	0x03, 0x5f
        /*003e*/ 	.short	0x0101


	//----- nvinfo : EIATTR_INT_WARP_WIDE_INSTR_OFFSETS
	.align		4
        /*0040*/ 	.byte	0x04, 0x31
        /*0042*/ 	.short	(.L_39 - .L_38)


	//   ....[0]....
.L_38:
        /*0044*/ 	.word	0x00001dc0


	//   ....[1]....
        /*0048*/ 	.word	0x00003920


	//   ....[2]....
        /*004c*/ 	.word	0x00003950


	//   ....[3]....
        /*0050*/ 	.word	0x000039a0


	//   ....[4]....
        /*0054*/ 	.word	0x000042c0


	//   ....[5]....
        /*0058*/ 	.word	0x00004320


	//   ....[6]....
        /*005c*/ 	.word	0x00004400


	//   ....[7]....
        /*0060*/ 	.word	0x00004470


	//   ....[8]....
        /*0064*/ 	.word	0x00004580


	//   ....[9]....
        /*0068*/ 	.word	0x00004610


	//   ....[10]....
        /*006c*/ 	.word	0x000047e0


	//   ....[11]....
        /*0070*/ 	.word	0x00004940


	//----- nvinfo : EIATTR_COOP_GROUP_MASK_REGIDS
	.align		4
.L_39:
        /*0074*/ 	.byte	0x04, 0x29
        /*0076*/ 	.short	(.L_41 - .L_40)


	//   ....[0]....
.L_40:
        /*0078*/ 	.word	0xffffffff


	//   ....[1]....
        /*007c*/ 	.word	0xffffffff


	//   ....[2]....
        /*0080*/ 	.word	0xffffffff


	//   ....[3]....
        /*0084*/ 	.word	0xffffffff


	//   ....[4]....
        /*0088*/ 	.word	0xffffffff


	//   ....[5]....
        /*008c*/ 	.word	0xffffffff


	//   ....[6]....
        /*0090*/ 	.word	0xffffffff


	//   ....[7]....
        /*0094*/ 	.word	0xffffffff


	//   ....[8]....
        /*0098*/ 	.word	0xffffffff


	//   ....[9]....
        /*009c*/ 	.word	0xffffffff


	//   ....[10]....
        /*00a0*/ 	.word	0xffffffff


	//   ....[11]....
        /*00a4*/ 	.word	0xffffffff


	//   ....[12]....
        /*00a8*/ 	.word	0xffffffff


	//----- nvinfo : EIATTR_COOP_GROUP_INSTR_OFFSETS
	.align		4
.L_41:
        /*00ac*/ 	.byte	0x04, 0x28
        /*00ae*/ 	.short	(.L_43 - .L_42)


	//   ....[0]....
.L_42:
        /*00b0*/ 	.word	0x00000090


	//   ....[1]....
        /*00b4*/ 	.word	0x000004a0


	//   ....[2]....
        /*00b8*/ 	.word	0x00000650


	//   ....[3]....
        /*00bc*/ 	.word	0x000007f0


	//   ....[4]....
        /*00c0*/ 	.word	0x000008f0


	//   ....[5]....
        /*00c4*/ 	.word	0x00000a60


	//   ....[6]....
        /*00c8*/ 	.word	0x00000c00


	//   ....[7]....
        /*00cc*/ 	.word	0x00001ca0


	//   ....[8]....
        /*00d0*/ 	.word	0x00002ba0


	//   ....[9]....
        /*00d4*/ 	.word	0x00002db0


	//   ....[10]....
        /*00d8*/ 	.word	0x00002de0


	//   ....[11]....
        /*00dc*/ 	.word	0x00003810


	//   ....[12]....
        /*00e0*/ 	.word	0x00003a40


	//----- nvinfo : EIATTR_VRC_CTA_INIT_COUNT
	.align		4
.L_43:
        /*00e4*/ 	.byte	0x02, 0x4a
        /*00e6*/ 	.byte	0x80
	.zero		1


	//----- nvinfo : EIATTR_SYSCALL_OFFSETS
	.align		4
        /*00e8*/ 	.byte	0x04, 0x46
        /*00ea*/ 	.short	(.L_45 - .L_44)


	//   ....[0]....
.L_44:
        /*00ec*/ 	.word	0x000053d0


	//   ....[1]....
        /*00f0*/ 	.word	0x000054c0


	//   ....[2]....
        /*00f4*/ 	.word	0x00005c80


	//   ....[3]....
        /*00f8*/ 	.word	0x00006900


	//   ....[4]....
        /*00fc*/ 	.word	0x00007550


	//   ....[5]....
        /*0100*/ 	.word	0x000081a0


	//----- nvinfo : EIATTR_MBARRIER_INSTR_OFFSETS
	.align		4
.L_45:
        /*0104*/ 	.byte	0x04, 0x39
        /*0106*/ 	.short	(.L_47 - .L_46)


	//   ....[0]....
.L_46:
        /*0108*/ 	.word	0x00000580
        /*010c*/ 	.word	0x000000ff
        /*0110*/ 	.word	0x00000000
        /*0114*/ 	.short	0x0100
        /*0116*/ 	.byte	0x05
	.zero		1


	//   ....[1]....
        /*0118*/ 	.word	0x00000590
        /*011c*/ 	.word	0x000000ff
        /*0120*/ 	.word	0x00000030
        /*0124*/ 	.short	0x0100
        /*0126*/ 	.byte	0x05
	.zero		1


	//   ....[2]....
        /*0128*/ 	.word	0x000005a0
        /*012c*/ 	.word	0x000000ff
        /*0130*/ 	.word	0x00000008
        /*0134*/ 	.short	0x0100
        /*0136*/ 	.byte	0x05
	.zero		1


	//   ....[3]....
        /*0138*/ 	.word	0x000005b0
        /*013c*/ 	.word	0x000000ff
        /*0140*/ 	.word	0x00000038
        /*0144*/ 	.short	0x0100
        /*0146*/ 	.byte	0x05
	.zero		1


	//   ....[4]....
        /*0148*/ 	.word	0x000005c0
        /*014c*/ 	.word	0x000000ff
        /*0150*/ 	.word	0x00000010
        /*0154*/ 	.short	0x0100
        /*0156*/ 	.byte	0x05
	.zero		1


	//   ....[5]....
        /*0158*/ 	.word	0x000005d0
        /*015c*/ 	.word	0x000000ff
        /*0160*/ 	.word	0x00000040
        /*0164*/ 	.short	0x0100
        /*0166*/ 	.byte	0x05
	.zero		1


	//   ....[6]....
        /*0168*/ 	.word	0x000005e0
        /*016c*/ 	.word	0x000000ff
        /*0170*/ 	.word	0x00000018
        /*0174*/ 	.short	0x0100
        /*0176*/ 	.byte	0x05
	.zero		1


	//   ....[7]....
        /*0178*/ 	.word	0x000005f0
        /*017c*/ 	.word	0x000000ff
        /*0180*/ 	.word	0x00000048
        /*0184*/ 	.short	0x0100
        /*0186*/ 	.byte	0x05
	.zero		1


	//   ....[8]....
        /*0188*/ 	.word	0x00000600
        /*018c*/ 	.word	0x000000ff
        /*0190*/ 	.word	0x00000020
        /*0194*/ 	.short	0x0100
        /*0196*/ 	.byte	0x05
	.zero		1


	//   ....[9]....
        /*0198*/ 	.word	0x00000610
        /*019c*/ 	.word	0x000000ff
        /*01a0*/ 	.word	0x00000050
        /*01a4*/ 	.short	0x0100
        /*01a6*/ 	.byte	0x05
	.zero		1


	//   ....[10]....
        /*01a8*/ 	.word	0x00000620
        /*01ac*/ 	.word	0x000000ff
        /*01b0*/ 	.word	0x00000028
        /*01b4*/ 	.short	0x0100
        /*01b6*/ 	.byte	0x05
	.zero		1


	//   ....[11]....
        /*01b8*/ 	.word	0x00000630
        /*01bc*/ 	.word	0x000000ff
        /*01c0*/ 	.word	0x00000058
        /*01c4*/ 	.short	0x0100
        /*01c6*/ 	.byte	0x05
	.zero		1


	//   ....[12]....
        /*01c8*/ 	.word	0x00000760
        /*01cc*/ 	.word	0x000000ff
        /*01d0*/ 	.word	0x00000060
        /*01d4*/ 	.short	0x0100
        /*01d6*/ 	.byte	0x07
	.zero		1


	//   ....[13]....
        /*01d8*/ 	.word	0x00000770
        /*01dc*/ 	.word	0x000000ff
        /*01e0*/ 	.word	0x00000080
        /*01e4*/ 	.short	0x0100
        /*01e6*/ 	.byte	0x07
	.zero		1


	//   ....[14]....
        /*01e8*/ 	.word	0x00000780
        /*01ec*/ 	.word	0x000000ff
        /*01f0*/ 	.word	0x00000068
        /*01f4*/ 	.short	0x0100
        /*01f6*/ 	.byte	0x07
	.zero		1


	//   ....[15]....
        /*01f8*/ 	.word	0x00000790
        /*01fc*/ 	.word	0x000000ff
        /*0200*/ 	.word	0x00000088
        /*0204*/ 	.short	0x0100
        /*0206*/ 	.byte	0x07
	.zero		1


	//   ....[16]....
        /*0208*/ 	.word	0x000007a0
        /*020c*/ 	.word	0x000000ff
        /*0210*/ 	.word	0x00000070
        /*0214*/ 	.short	0x0100
        /*0216*/ 	.byte	0x07
	.zero		1


	//   ....[17]....
        /*0218*/ 	.word	0x000007b0
        /*021c*/ 	.word	0x000000ff
        /*0220*/ 	.word	0x00000090
        /*0224*/ 	.short	0x0100
        /*0226*/ 	.byte	0x07
	.zero		1


	//   ....[18]....
        /*0228*/ 	.word	0x000007c0
        /*022c*/ 	.word	0x000000ff
        /*0230*/ 	.word	0x00000078
        /*0234*/ 	.short	0x0100
        /*0236*/ 	.byte	0x07
	.zero		1


	//   ....[19]....
        /*0238*/ 	.word	0x000007d0
        /*023c*/ 	.word	0x000000ff
        /*0240*/ 	.word	0x00000098
        /*0244*/ 	.short	0x0100
        /*0246*/ 	.byte	0x07
	.zero		1


	//   ....[20]....
        /*0248*/ 	.word	0x000008c0
        /*024c*/ 	.word	0x000000ff
        /*0250*/ 	.word	0x000000a0
        /*0254*/ 	.short	0x0100
        /*0256*/ 	.byte	0x05
	.zero		1


	//   ....[21]....
        /*0258*/ 	.word	0x000008d0
        /*025c*/ 	.word	0x000000ff
        /*0260*/ 	.word	0x000000a8
        /*0264*/ 	.short	0x0100
        /*0266*/ 	.byte	0x05
	.zero		1


	//   ....[22]....
        /*0268*/ 	.word	0x00000a10
        /*026c*/ 	.word	0x000000ff
        /*0270*/ 	.word	0x000000b0
        /*0274*/ 	.short	0x0100
        /*0276*/ 	.byte	0x05
	.zero		1


	//   ....[23]....
        /*0278*/ 	.word	0x00000a20
        /*027c*/ 	.word	0x000000ff
        /*0280*/ 	.word	0x000000c0
        /*0284*/ 	.short	0x0100
        /*0286*/ 	.byte	0x05
	.zero		1


	//   ....[24]....
        /*0288*/ 	.word	0x00000a30
        /*028c*/ 	.word	0x000000ff
        /*0290*/ 	.word	0x000000b8
        /*0294*/ 	.short	0x0100
        /*0296*/ 	.byte	0x05
	.zero		1


	//   ....[25]....
        /*0298*/ 	.word	0x00000a40
        /*029c*/ 	.word	0x000000ff
        /*02a0*/ 	.word	0x000000c8
        /*02a4*/ 	.short	0x0100
        /*02a6*/ 	.byte	0x05
	.zero		1


	//   ....[26]....
        /*02a8*/ 	.word	0x00000b70
        /*02ac*/ 	.word	0x000000ff
        /*02b0*/ 	.word	0x000000d0
        /*02b4*/ 	.short	0x0100
        /*02b6*/ 	.byte	0x07
	.zero		1


	//   ....[27]....
        /*02b8*/ 	.word	0x00000b80
        /*02bc*/ 	.word	0x000000ff
        /*02c0*/ 	.word	0x000000f0
        /*02c4*/ 	.short	0x0100
        /*02c6*/ 	.byte	0x07
	.zero		1


	//   ....[28]....
        /*02c8*/ 	.word	0x00000b90
        /*02cc*/ 	.word	0x000000ff
        /*02d0*/ 	.word	0x000000d8
        /*02d4*/ 	.short	0x0100
        /*02d6*/ 	.byte	0x07
	.zero		1


	//   ....[29]....
        /*02d8*/ 	.word	0x00000ba0
        /*02dc*/ 	.word	0x000000ff
        /*02e0*/ 	.word	0x000000f8
        /*02e4*/ 	.short	0x0100
        /*02e6*/ 	.byte	0x07
	.zero		1


	//   ....[30]....
        /*02e8*/ 	.word	0x00000bb0
        /*02ec*/ 	.word	0x000000ff
        /*02f0*/ 	.word	0x000000e0
        /*02f4*/ 	.short	0x0100
        /*02f6*/ 	.byte	0x07
	.zero		1


	//   ....[31]....
        /*02f8*/ 	.word	0x00000bc0
        /*02fc*/ 	.word	0x000000ff
        /*0300*/ 	.word	0x00000100
        /*0304*/ 	.short	0x0100
        /*0306*/ 	.byte	0x07
	.zero		1


	//   ....[32]....
        /*0308*/ 	.word	0x00000bd0
        /*030c*/ 	.word	0x000000ff
        /*0310*/ 	.word	0x000000e8
        /*0314*/ 	.short	0x0100
        /*0316*/ 	.byte	0x07
	.zero		1


	//   ....[33]....
        /*0318*/ 	.word	0x00000be0
        /*031c*/ 	.word	0x000000ff
        /*0320*/ 	.word	0x00000108
        /*0324*/ 	.short	0x0100
        /*0326*/ 	.byte	0x07
	.zero		1


	//   ....[34]....
        /*0328*/ 	.word	0x00000cd0
        /*032c*/ 	.word	0x000000ff
        /*0330*/ 	.word	0x00000110
        /*0334*/ 	.short	0x0100
        /*0336*/ 	.byte	0x05
	.zero		1


	//   ....[35]....
        /*0338*/ 	.word	0x00000ce0
        /*033c*/ 	.word	0x000000ff
        /*0340*/ 	.word	0x00000120
        /*0344*/ 	.short	0x0100
        /*0346*/ 	.byte	0x05
	.zero		1


	//   ....[36]....
        /*0348*/ 	.word	0x00000cf0
        /*034c*/ 	.word	0x000000ff
        /*0350*/ 	.word	0x00000118
        /*0354*/ 	.short	0x0100
        /*0356*/ 	.byte	0x05
	.zero		1


	//   ....[37]....
        /*0358*/ 	.word	0x00000d00
        /*035c*/ 	.word	0x000000ff
        /*0360*/ 	.word	0x00000128
        /*0364*/ 	.short	0x0100
        /*0366*/ 	.byte	0x05
	.zero		1


	//   ....[38]....
        /*0368*/ 	.word	0x000015b0
        /*036c*/ 	.word	0x00000002
        /*0370*/ 	.word	0x00000120
        /*0374*/ 	.short	0x010a
        /*0376*/ 	.byte	0xff
	.zero		1


	//   ....[39]....
        /*0378*/ 	.word	0x000015e0
        /*037c*/ 	.word	0x00000002
        /*0380*/ 	.word	0x00000110
        /*0384*/ 	.short	0x0101
        /*0386*/ 	.byte	0xff
	.zero		1


	//   ....[40]....
        /*0388*/ 	.word	0x000016b0
        /*038c*/ 	.word	0x000000ff
        /*0390*/ 	.word	0x00000030
        /*0394*/ 	.short	0x010a
        /*0396*/ 	.byte	0x08
	.zero		1


	//   ....[41]....
        /*0398*/ 	.word	0x00001750
        /*039c*/ 	.word	0x000000ff
        /*03a0*/ 	.word	0x00000030
        /*03a4*/ 	.short	0x010a
        /*03a6*/ 	.byte	0x21
	.zero		1


	//   ....[42]....
        /*03a8*/ 	.word	0x000018b0
        /*03ac*/ 	.word	0x000000ff
        /*03b0*/ 	.word	0x00000030
        /*03b4*/ 	.short	0x010a
        /*03b6*/ 	.byte	0x08
	.zero		1


	//   ....[43]....
        /*03b8*/ 	.word	0x000019c0
        /*03bc*/ 	.word	0x000000ff
        /*03c0*/ 	.word	0x000000a8
        /*03c4*/ 	.short	0x0101
        /*03c6*/ 	.byte	0x04
	.zero		1


	//   ....[44]....
        /*03c8*/ 	.word	0x000019d0
        /*03cc*/ 	.word	0x000000ff
        /*03d0*/ 	.word	0x00000030
        /*03d4*/ 	.short	0x010a
        /*03d6*/ 	.byte	0x08
	.zero		1


	//   ....[45]....
        /*03d8*/ 	.word	0x00001a50
        /*03dc*/ 	.word	0x000000ff
        /*03e0*/ 	.word	0x00000030
        /*03e4*/ 	.short	0x010a
        /*03e6*/ 	.byte	0x11
	.zero		1


	//   ....[46]....
        /*03e8*/ 	.word	0x00001bb0
        /*03ec*/ 	.word	0x000000ff
        /*03f0*/ 	.word	0x00000030
        /*03f4*/ 	.short	0x010a
        /*03f6*/ 	.byte	0x08
	.zero		1


	//   ....[47]....
        /*03f8*/ 	.word	0x00001cd0
        /*03fc*/ 	.word	0x00000002
        /*0400*/ 	.word	0x000000b0
        /*0404*/ 	.short	0x010a
        /*0406*/ 	.byte	0xff
	.zero		1


	//   ....[48]....
        /*0408*/ 	.word	0x00001d90
        /*040c*/ 	.word	0x00000002
        /*0410*/ 	.word	0x00000000
        /*0414*/ 	.short	0x0101
        /*0416*/ 	.byte	0xff
	.zero		1


	//   ....[49]....
        /*0418*/ 	.word	0x000022f0
        /*041c*/ 	.word	0x000000ff
        /*0420*/ 	.word	0x00000000
        /*0424*/ 	.short	0x010a
        /*0426*/ 	.byte	0x05
	.zero		1


	//   ....[50]....
        /*0428*/ 	.word	0x00002380
        /*042c*/ 	.word	0x000000ff
        /*0430*/ 	.word	0x00000000
        /*0434*/ 	.short	0x010a
        /*0436*/ 	.byte	0x05
	.zero		1


	//   ....[51]....
        /*0438*/ 	.word	0x00002410
        /*043c*/ 	.word	0x000000ff
        /*0440*/ 	.word	0x00000000
        /*0444*/ 	.short	0x010a
        /*0446*/ 	.byte	0x05
	.zero		1


	//   ....[52]....
        /*0448*/ 	.word	0x000024a0
        /*044c*/ 	.word	0x000000ff
        /*0450*/ 	.word	0x00000000
        /*0454*/ 	.short	0x010a
        /*0456*/ 	.byte	0x05
	.zero		1


	//   ....[53]....
        /*0458*/ 	.word	0x00002530
        /*045c*/ 	.word	0x000000ff
        /*0460*/ 	.word	0x00000000
        /*0464*/ 	.short	0x010a
        /*0466*/ 	.byte	0x05
	.zero		1


	//   ....[54]....
        /*0468*/ 	.word	0x000025d0
        /*046c*/ 	.word	0x00000000
        /*0470*/ 	.word	0x00000000
        /*0474*/ 	.short	0x010a
        /*0476*/ 	.byte	0xff
	.zero		1


	//   ....[55]....
        /*0478*/ 	.word	0x000026f0
        /*047c*/ 	.word	0x00000000
        /*0480*/ 	.word	0x00000110
        /*0484*/ 	.short	0x010a
        /*0486*/ 	.byte	0xff
	.zero		1


	//   ....[56]....
        /*0488*/ 	.word	0x00002760
        /*048c*/ 	.word	0x00000000
        /*0490*/ 	.word	0x00000000
        /*0494*/ 	.short	0x0101
        /*0496*/ 	.byte	0xff
	.zero		1


	//   ....[57]....
        /*0498*/ 	.word	0x00002780
        /*049c*/ 	.word	0x000000ff
        /*04a0*/ 	.word	0x000000c0
        /*04a4*/ 	.short	0x010a
        /*04a6*/ 	.byte	0x05
	.zero		1


	//   ....[58]....
        /*04a8*/ 	.word	0x000028a0
        /*04ac*/ 	.word	0x00000000
        /*04b0*/ 	.word	0x000000b0
        /*04b4*/ 	.short	0x010a
        /*04b6*/ 	.byte	0xff
	.zero		1


	//   ....[59]....
        /*04b8*/ 	.word	0x000029a0
        /*04bc*/ 	.word	0x00000000
        /*04c0*/ 	.word	0x00000000
        /*04c4*/ 	.short	0x0101
        /*04c6*/ 	.byte	0xff
	.zero		1


	//   ....[60]....
        /*04c8*/ 	.word	0x00002a30
        /*04cc*/ 	.word	0x000000ff
        /*04d0*/ 	.word	0x000000c0
        /*04d4*/ 	.short	0x0106
        /*04d6*/ 	.byte	0x05
	.zero		1


	//   ....[61]....
        /*04d8*/ 	.word	0x00002a50
        /*04dc*/ 	.word	0x000000ff
        /*04e0*/ 	.word	0x000000c0
        /*04e4*/ 	.short	0x010a
        /*04e6*/ 	.byte	0x05
	.zero		1


	//   ....[62]....
        /*04e8*/ 	.word	0x00002ae0
        /*04ec*/ 	.word	0x000000ff
        /*04f0*/ 	.word	0x000000c0
        /*04f4*/ 	.short	0x0106
        /*04f6*/ 	.byte	0x04
	.zero		1


	//   ....[63]....
        /*04f8*/ 	.word	0x00002b20
        /*04fc*/ 	.word	0x00000000
        /*0500*/ 	.word	0x000000c0
        /*0504*/ 	.short	0x010a
        /*0506*/ 	.byte	0xff
	.zero		1


	//   ....[64]....
        /*0508*/ 	.word	0x00003060
        /*050c*/ 	.word	0x00000000
        /*0510*/ 	.word	0x000000b0
        /*0514*/ 	.short	0x010a
        /*0516*/ 	.byte	0xff
	.zero		1


	//   ....[65]....
        /*0518*/ 	.word	0x00003170
        /*051c*/ 	.word	0x00000003
        /*0520*/ 	.word	0x00000000
        /*0524*/ 	.short	0x0101
        /*0526*/ 	.byte	0xff
	.zero		1


	//   ....[66]....
        /*0528*/ 	.word	0x00003180
        /*052c*/ 	.word	0x000000ff
        /*0530*/ 	.word	0x00000000
        /*0534*/ 	.short	0x010a
        /*0536*/ 	.byte	0x06
	.zero		1


	//   ....[67]....
        /*0538*/ 	.word	0x000031a0
        /*053c*/ 	.word	0x000000ff
        /*0540*/ 	.word	0x000000f0
        /*0544*/ 	.short	0x010a
        /*0546*/ 	.byte	0x07
	.zero		1


	//   ....[68]....
        /*0548*/ 	.word	0x00003270
        /*054c*/ 	.word	0x000000ff
        /*0550*/ 	.word	0x00000000
        /*0554*/ 	.short	0x010a
        /*0556*/ 	.byte	0x06
	.zero		1


	//   ....[69]....
        /*0558*/ 	.word	0x000033a0
        /*055c*/ 	.word	0x000000ff
        /*0560*/ 	.word	0x00000000
        /*0564*/ 	.short	0x010a
        /*0566*/ 	.byte	0x1a
	.zero		1


	//   ....[70]....
        /*0568*/ 	.word	0x00003640
        /*056c*/ 	.word	0x000000ff
        /*0570*/ 	.word	0x00000000
        /*0574*/ 	.short	0x010a
        /*0576*/ 	.byte	0x06
	.zero		1


	//   ....[71]....
        /*0578*/ 	.word	0x000036d0
        /*057c*/ 	.word	0x000000ff
        /*0580*/ 	.word	0x00000000
        /*0584*/ 	.short	0x010a
        /*0586*/ 	.byte	0x06
	.zero		1


	//   ....[72]....
        /*0588*/ 	.word	0x00003760
        /*058c*/ 	.word	0x000000ff
        /*0590*/ 	.word	0x00000000
        /*0594*/ 	.short	0x010a
        /*0596*/ 	.byte	0x06
	.zero		1


	//   ....[73]....
        /*0598*/ 	.word	0x000037f0
        /*059c*/ 	.word	0x000000ff
        /*05a0*/ 	.word	0x00000000
        /*05a4*/ 	.short	0x010a
        /*05a6*/ 	.byte	0x07
	.zero		1


	//   ....[74]....
        /*05a8*/ 	.word	0x00003c70
        /*05ac*/ 	.word	0x00000000
        /*05b0*/ 	.word	0x000000b0
        /*05b4*/ 	.short	0x010a
        /*05b6*/ 	.byte	0xff
	.zero		1


	//   ....[75]....
        /*05b8*/ 	.word	0x00003d30
        /*05bc*/ 	.word	0x00000000
        /*05c0*/ 	.word	0x00000000
        /*05c4*/ 	.short	0x0101
        /*05c6*/ 	.byte	0xff
	.zero		1


	//   ....[76]....
        /*05c8*/ 	.word	0x00004050
        /*05cc*/ 	.word	0x000000ff
        /*05d0*/ 	.word	0x000000a8
        /*05d4*/ 	.short	0x010a
        /*05d6*/ 	.byte	0x07
	.zero		1


	//   ....[77]....
        /*05d8*/ 	.word	0x00004240
        /*05dc*/ 	.word	0x000000ff
        /*05e0*/ 	.word	0x00000080
        /*05e4*/ 	.short	0x010a
        /*05e6*/ 	.byte	0x07
	.zero		1


	//   ....[78]....
        /*05e8*/ 	.word	0x000043b0
        /*05ec*/ 	.word	0x000000ff
        /*05f0*/ 	.word	0x00000060
        /*05f4*/ 	.short	0x010b
        /*05f6*/ 	.byte	0x07
	.zero		1


	//   ....[79]....
        /*05f8*/ 	.word	0x000043c0
        /*05fc*/ 	.word	0x000000ff
        /*0600*/ 	.word	0x00000000
        /*0604*/ 	.short	0x0101
        /*0606*/ 	.byte	0x08
	.zero		1


	//   ....[80]....
        /*0608*/ 	.word	0x000043d0
        /*060c*/ 	.word	0x000000ff
        /*0610*/ 	.word	0x00000088
        /*0614*/ 	.short	0x010a
        /*0616*/ 	.byte	0x07
	.zero		1


	//   ....[81]....
        /*0618*/ 	.word	0x00004520
        /*061c*/ 	.word	0x000000ff
        /*0620*/ 	.word	0x00000068
        /*0624*/ 	.short	0x010b
        /*0626*/ 	.byte	0x07
	.zero		1


	//   ....[82]....
        /*0628*/ 	.word	0x00004530
        /*062c*/ 	.word	0x000000ff
        /*0630*/ 	.word	0x00000000
        /*0634*/ 	.short	0x0101
        /*0636*/ 	.byte	0x08
	.zero		1


	//   ....[83]....
        /*0638*/ 	.word	0x00004540
        /*063c*/ 	.word	0x000000ff
        /*0640*/ 	.word	0x00000090
        /*0644*/ 	.short	0x010a
        /*0646*/ 	.byte	0x07
	.zero		1


	//   ....[84]....
        /*0648*/ 	.word	0x000046c0
        /*064c*/ 	.word	0x000000ff
        /*0650*/ 	.word	0x00000070
        /*0654*/ 	.short	0x010b
        /*0656*/ 	.byte	0x07
	.zero		1


	//   ....[85]....
        /*0658*/ 	.word	0x00004700
        /*065c*/ 	.word	0x000000ff
        /*0660*/ 	.word	0x00000000
        /*0664*/ 	.short	0x0101
        /*0666*/ 	.byte	0x08
	.zero		1


	//   ....[86]....
        /*0668*/ 	.word	0x00004740
        /*066c*/ 	.word	0x000000ff
        /*0670*/ 	.word	0x00000098
        /*0674*/ 	.short	0x010a
        /*0676*/ 	.byte	0x07
	.zero		1


	//   ....[87]....
        /*0678*/ 	.word	0x00004980
        /*067c*/ 	.word	0x000000ff
        /*0680*/ 	.word	0x00000078
        /*0684*/ 	.short	0x010b
        /*0686*/ 	.byte	0x07
	.zero		1


	//   ....[88]....
        /*0688*/ 	.word	0x000049a0
        /*068c*/ 	.word	0x000000ff
        /*0690*/ 	.word	0x00000000
        /*0694*/ 	.short	0x0101
        /*0696*/ 	.byte	0x0d
	.zero		1


	//   ....[89]....
        /*0698*/ 	.word	0x000049d0
        /*069c*/ 	.word	0x000000ff
        /*06a0*/ 	.word	0x00000080
        /*06a4*/ 	.short	0x010a
        /*06a6*/ 	.byte	0x07
	.zero		1


	//   ....[90]....
        /*06a8*/ 	.word	0x000049f0
        /*06ac*/ 	.word	0x000000ff
        /*06b0*/ 	.word	0x00000088
        /*06b4*/ 	.short	0x010a
        /*06b6*/ 	.byte	0x07
	.zero		1


	//   ....[91]....
        /*06b8*/ 	.word	0x00004a10
        /*06bc*/ 	.word	0x000000ff
        /*06c0*/ 	.word	0x00000090
        /*06c4*/ 	.short	0x010a
        /*06c6*/ 	.byte	0x07
	.zero		1


	//   ....[92]....
        /*06c8*/ 	.word	0x00004a50
        /*06cc*/ 	.word	0x00000000
        /*06d0*/ 	.word	0x00000098
        /*06d4*/ 	.short	0x010a
        /*06d6*/ 	.byte	0xff
	.zero		1


	//   ....[93]....
        /*06d8*/ 	.word	0x00004d90
        /*06dc*/ 	.word	0x00000000
        /*06e0*/ 	.word	0x000000b0
        /*06e4*/ 	.short	0x010a
        /*06e6*/ 	.byte	0xff
	.zero		1


	//   ....[94]....
        /*06e8*/ 	.word	0x00004ea0
        /*06ec*/ 	.word	0x00000000
        /*06f0*/ 	.word	0x00000000
        /*06f4*/ 	.short	0x0101
        /*06f6*/ 	.byte	0xff
	.zero		1


	//   ....[95]....
        /*06f8*/ 	.word	0x00005810
        /*06fc*/ 	.word	0x000000ff
        /*0700*/ 	.word	0x00000060
        /*0704*/ 	.short	0x010a
        /*0706*/ 	.byte	0x2e
	.zero		1


	//   ....[96]....
        /*0708*/ 	.word	0x00005970
        /*070c*/ 	.word	0x00000040
        /*0710*/ 	.word	0x000000d0
        /*0714*/ 	.short	0x010a
        /*0716*/ 	.byte	0xff
	.zero		1


	//   ....[97]....
        /*0718*/ 	.word	0x00005a70
        /*071c*/ 	.word	0x000000ff
        /*0720*/ 	.word	0x00000060
        /*0724*/ 	.short	0x010a
        /*0726*/ 	.byte	0x2e
	.zero		1


	//   ....[98]....
        /*0728*/ 	.word	0x00005b60
        /*072c*/ 	.word	0x00000040
        /*0730*/ 	.word	0x000000d0
        /*0734*/ 	.short	0x010a
        /*0736*/ 	.byte	0xff
	.zero		1


	//   ....[99]....
        /*0738*/ 	.word	0x00006630
        /*073c*/ 	.word	0x00000000
        /*0740*/ 	.word	0x00000000
        /*0744*/ 	.short	0x0101
        /*0746*/ 	.byte	0xff
	.zero		1


	//   ....[100]....
        /*0748*/ 	.word	0x00006640
        /*074c*/ 	.word	0x00000002
        /*0750*/ 	.word	0x00000060
        /*0754*/ 	.short	0x010a
        /*0756*/ 	.byte	0xff
	.zero		1


	//   ....[101]....
        /*0758*/ 	.word	0x00006720
        /*075c*/ 	.word	0x00000002
        /*0760*/ 	.word	0x00000060
        /*0764*/ 	.short	0x010a
        /*0766*/ 	.byte	0xff
	.zero		1


	//   ....[102]....
        /*0768*/ 	.word	0x00007280
        /*076c*/ 	.word	0x00000048
        /*0770*/ 	.word	0x00000000
        /*0774*/ 	.short	0x0101
        /*0776*/ 	.byte	0xff
	.zero		1


	//   ....[103]....
        /*0778*/ 	.word	0x000072a0
        /*077c*/ 	.word	0x00000000
        /*0780*/ 	.word	0x00000060
        /*0784*/ 	.short	0x010a
        /*0786*/ 	.byte	0xff
	.zero		1


	//   ....[104]....
        /*0788*/ 	.word	0x00007370
        /*078c*/ 	.word	0x00000000
        /*0790*/ 	.word	0x00000060
        /*0794*/ 	.short	0x010a
        /*0796*/ 	.byte	0xff
	.zero		1


	//   ....[105]....
        /*0798*/ 	.word	0x00007ed0
        /*079c*/ 	.word	0x00000048
        /*07a0*/ 	.word	0x00000000
        /*07a4*/ 	.short	0x0101
        /*07a6*/ 	.byte	0xff
	.zero		1


	//   ....[106]....
        /*07a8*/ 	.word	0x00007ef0
        /*07ac*/ 	.word	0x00000000
        /*07b0*/ 	.word	0x00000060
        /*07b4*/ 	.short	0x010a
        /*07b6*/ 	.byte	0xff
	.zero		1


	//   ....[107]....
        /*07b8*/ 	.word	0x00007fc0
        /*07bc*/ 	.word	0x00000000
        /*07c0*/ 	.word	0x00000060
        /*07c4*/ 	.short	0x010a
        /*07c6*/ 	.byte	0xff
	.zero		1


	//   ....[108]....
        /*07c8*/ 	.word	0x00008300
        /*07cc*/ 	.word	0x000000ff
        /*07d0*/ 	.word	0x00000000
        /*07d4*/ 	.short	0x0101
        /*07d6*/ 	.byte	0x05
	.zero		1


	//   ....[109]....
        /*07d8*/ 	.word	0x00008b80
        /*07dc*/ 	.word	0x00000000
        /*07e0*/ 	.word	0x00000000
        /*07e4*/ 	.short	0x0101
        /*07e6*/ 	.byte	0xff
	.zero		1


	//   ....[110]....
        /*07e8*/ 	.word	0x00008df0
        /*07ec*/ 	.word	0x000000ff
        /*07f0*/ 	.word	0x00000000
        /*07f4*/ 	.short	0x0101
        /*07f6*/ 	.byte	0x04
	.zero		1


	//   ....[111]....
        /*07f8*/ 	.word	0x00008e10
        /*07fc*/ 	.word	0x00000002
        /*0800*/ 	.word	0x00000120
        /*0804*/ 	.short	0x010a
        /*0806*/ 	.byte	0xff
	.zero		1


	//   ....[112]....
        /*0808*/ 	.word	0x00008e70
        /*080c*/ 	.word	0x00000002
        /*0810*/ 	.word	0x00000030
        /*0814*/ 	.short	0x010a
        /*0816*/ 	.byte	0xff
	.zero		1


	//   ....[113]....
        /*0818*/ 	.word	0x00008ed0
        /*081c*/ 	.word	0x00000002
        /*0820*/ 	.word	0x00000030
        /*0824*/ 	.short	0x010a
        /*0826*/ 	.byte	0xff
	.zero		1


	//   ....[114]....
        /*0828*/ 	.word	0x00008f20
        /*082c*/ 	.word	0x00000002
        /*0830*/ 	.word	0x000000b0
        /*0834*/ 	.short	0x010a
        /*0836*/ 	.byte	0xff
	.zero		1


	//   ....[115]....
        /*0838*/ 	.word	0x00008f80
        /*083c*/ 	.word	0x00000000
        /*0840*/ 	.word	0x00000000
        /*0844*/ 	.short	0x010a
        /*0846*/ 	.byte	0xff
	.zero		1


	//   ....[116]....
        /*0848*/ 	.word	0x00008fe0
        /*084c*/ 	.word	0x00000000
        /*0850*/ 	.word	0x00000000
        /*0854*/ 	.short	0x010a
        /*0856*/ 	.byte	0xff
	.zero		1


	//   ....[117]....
        /*0858*/ 	.word	0x00009040
        /*085c*/ 	.word	0x00000000
        /*0860*/ 	.word	0x00000000
        /*0864*/ 	.short	0x010a
        /*0866*/ 	.byte	0xff
	.zero		1


	//   ....[118]....
        /*0868*/ 	.word	0x000090a0
        /*086c*/ 	.word	0x00000000
        /*0870*/ 	.word	0x00000000
        /*0874*/ 	.short	0x010a
        /*0876*/ 	.byte	0xff
	.zero		1


	//   ....[119]....
        /*0878*/ 	.word	0x00009100
        /*087c*/ 	.word	0x00000000
        /*0880*/ 	.word	0x00000000
        /*0884*/ 	.short	0x010a
        /*0886*/ 	.byte	0xff
	.zero		1


	//   ....[120]....
        /*0888*/ 	.word	0x00009150
        /*088c*/ 	.word	0x00000000
        /*0890*/ 	.word	0x00000110
        /*0894*/ 	.short	0x010a
        /*0896*/ 	.byte	0xff
	.zero		1


	//   ....[121]....
        /*0898*/ 	.word	0x000091b0
        /*089c*/ 	.word	0x00000000
        /*08a0*/ 	.word	0x000000c0
        /*08a4*/ 	.short	0x010a
        /*08a6*/ 	.byte	0xff
	.zero		1


	//   ....[122]....
        /*08a8*/ 	.word	0x00009200
        /*08ac*/ 	.word	0x00000000
        /*08b0*/ 	.word	0x000000b0
        /*08b4*/ 	.short	0x010a
        /*08b6*/ 	.byte	0xff
	.zero		1


	//   ....[123]....
        /*08b8*/ 	.word	0x00009260
        /*08bc*/ 	.word	0x00000000
        /*08c0*/ 	.word	0x000000c0
        /*08c4*/ 	.short	0x010a
        /*08c6*/ 	.byte	0xff
	.zero		1


	//   ....[124]....
        /*08c8*/ 	.word	0x000092b0
        /*08cc*/ 	.word	0x00000000
        /*08d0*/ 	.word	0x000000b0
        /*08d4*/ 	.short	0x010a
        /*08d6*/ 	.byte	0xff
	.zero		1


	//   ....[125]....
        /*08d8*/ 	.word	0x00009310
        /*08dc*/ 	.word	0x00000002
        /*08e0*/ 	.word	0x000000f0
        /*08e4*/ 	.short	0x010a
        /*08e6*/ 	.byte	0xff
	.zero		1


	//   ....[126]....
        /*08e8*/ 	.word	0x00009370
        /*08ec*/ 	.word	0x00000000
        /*08f0*/ 	.word	0x00000000
        /*08f4*/ 	.short	0x010a
        /*08f6*/ 	.byte	0xff
	.zero		1


	//   ....[127]....
        /*08f8*/ 	.word	0x000093d0
        /*08fc*/ 	.word	0x00000000
        /*0900*/ 	.word	0x00000000
        /*0904*/ 	.short	0x010a
        /*0906*/ 	.byte	0xff
	.zero		1


	//   ....[128]....
        /*0908*/ 	.word	0x00009430
        /*090c*/ 	.word	0x00000000
        /*0910*/ 	.word	0x00000000
        /*0914*/ 	.short	0x010a
        /*0916*/ 	.byte	0xff
	.zero		1


	//   ....[129]....
        /*0918*/ 	.word	0x00009490
        /*091c*/ 	.word	0x00000000
        /*0920*/ 	.word	0x00000000
        /*0924*/ 	.short	0x010a
        /*0926*/ 	.byte	0xff
	.zero		1


	//   ....[130]....
        /*0928*/ 	.word	0x000094f0
        /*092c*/ 	.word	0x00000000
        /*0930*/ 	.word	0x00000000
        /*0934*/ 	.short	0x010a
        /*0936*/ 	.byte	0xff
	.zero		1


	//   ....[131]....
        /*0938*/ 	.word	0x00009540
        /*093c*/ 	.word	0x00000000
        /*0940*/ 	.word	0x000000b0
        /*0944*/ 	.short	0x010a
        /*0946*/ 	.byte	0xff
	.zero		1


	//   ....[132]....
        /*0948*/ 	.word	0x000095a0
        /*094c*/ 	.word	0x00000000
        /*0950*/ 	.word	0x000000a8
        /*0954*/ 	.short	0x010a
        /*0956*/ 	.byte	0xff
	.zero		1


	//   ....[133]....
        /*0958*/ 	.word	0x00009600
        /*095c*/ 	.word	0x00000000
        /*0960*/ 	.word	0x00000080
        /*0964*/ 	.short	0x010a
        /*0966*/ 	.byte	0xff
	.zero		1


	//   ....[134]....
        /*0968*/ 	.word	0x00009660
        /*096c*/ 	.word	0x00000000
        /*0970*/ 	.word	0x00000088
        /*0974*/ 	.short	0x010a
        /*0976*/ 	.byte	0xff
	.zero		1


	//   ....[135]....
        /*0978*/ 	.word	0x000096c0
        /*097c*/ 	.word	0x00000000
        /*0980*/ 	.word	0x00000090
        /*0984*/ 	.short	0x010a
        /*0986*/ 	.byte	0xff
	.zero		1


	//   ....[136]....
        /*0988*/ 	.word	0x00009720
        /*098c*/ 	.word	0x00000000
        /*0990*/ 	.word	0x00000098
        /*0994*/ 	.short	0x010a
        /*0996*/ 	.byte	0xff
	.zero		1


	//   ....[137]....
        /*0998*/ 	.word	0x00009780
        /*099c*/ 	.word	0x00000000
        /*09a0*/ 	.word	0x00000080
        /*09a4*/ 	.short	0x010a
        /*09a6*/ 	.byte	0xff
	.zero		1


	//   ....[138]....
        /*09a8*/ 	.word	0x000097e0
        /*09ac*/ 	.word	0x00000000
        /*09b0*/ 	.word	0x00000088
        /*09b4*/ 	.short	0x010a
        /*09b6*/ 	.byte	0xff
	.zero		1


	//   ....[139]....
        /*09b8*/ 	.word	0x00009840
        /*09bc*/ 	.word	0x00000000
        /*09c0*/ 	.word	0x00000090
        /*09c4*/ 	.short	0x010a
        /*09c6*/ 	.byte	0xff
	.zero		1


	//   ....[140]....
        /*09c8*/ 	.word	0x00009890
        /*09cc*/ 	.word	0x00000000
        /*09d0*/ 	.word	0x000000b0
        /*09d4*/ 	.short	0x010a
        /*09d6*/ 	.byte	0xff
	.zero		1


	//   ....[141]....
        /*09d8*/ 	.word	0x000098f0
        /*09dc*/ 	.word	0x00000002
        /*09e0*/ 	.word	0x00000060
        /*09e4*/ 	.short	0x010a
        /*09e6*/ 	.byte	0xff
	.zero		1


	//   ....[142]....
        /*09e8*/ 	.word	0x00009940
        /*09ec*/ 	.word	0x00000040
        /*09f0*/ 	.word	0x000000d0
        /*09f4*/ 	.short	0x010a
        /*09f6*/ 	.byte	0xff
	.zero		1


	//   ....[143]....
        /*09f8*/ 	.word	0x00009990
        /*09fc*/ 	.word	0x00000002
        /*0a00*/ 	.word	0x00000060
        /*0a04*/ 	.short	0x010a
        /*0a06*/ 	.byte	0xff
	.zero		1


	//   ....[144]....
        /*0a08*/ 	.word	0x000099e0
        /*0a0c*/ 	.word	0x00000000
        /*0a10*/ 	.word	0x00000060
        /*0a14*/ 	.short	0x010a
        /*0a16*/ 	.byte	0xff
	.zero		1


	//   ....[145]....
        /*0a18*/ 	.word	0x00009a30
        /*0a1c*/ 	.word	0x00000000
        /*0a20*/ 	.word	0x00000060
        /*0a24*/ 	.short	0x010a
        /*0a26*/ 	.byte	0xff
	.zero		1


	//----- nvinfo : EIATTR_NUM_MBARRIERS
	.align		4
.L_47:
        /*0a28*/ 	.byte	0x03, 0x38
        /*0a2a*/ 	.short	0x0026


	//----- nvinfo : EIATTR_EXIT_INSTR_OFFSETS
	.align		4
        /*0a2c*/ 	.byte	0x04, 0x1c
        /*0a2e*/ 	.short	(.L_49 - .L_48)


	//   ....[0]....
.L_48:
        /*0a30*/ 	.word	0x00002600


	//   ....[1]....
        /*0a34*/ 	.word	0x00002af0


	//   ....[2]....
        /*0a38*/ 	.word	0x00002b50


	//   ....[3]....
        /*0a3c*/ 	.word	0x00003a50


	//   ....[4]....
        /*0a40*/ 	.word	0x00004a80


	//   ....[5]....
        /*0a44*/ 	.word	0x00004ac0


	//   ....[6]....
        /*0a48*/ 	.word	0x00008ce0


	//   ....[7]....
        /*0a4c*/ 	.word	0x00008d60


	//   ....[8]....
        /*0a50*/ 	.word	0x00008d90


	//   ....[9]....
        /*0a54*/ 	.word	0x00008e00


	//----- nvinfo : EIATTR_MAX_THREADS
	.align		4
.L_49:
        /*0a58*/ 	.byte	0x04, 0x05
        /*0a5a*/ 	.short	(.L_51 - .L_50)
.L_50:
        /*0a5c*/ 	.word	0x00000100
        /*0a60*/ 	.word	0x00000001
        /*0a64*/ 	.word	0x00000001


	//----- nvinfo : EIATTR_CRS_STACK_SIZE
	.align		4
.L_51:
        /*0a68*/ 	.byte	0x04, 0x1e
        /*0a6a*/ 	.short	(.L_53 - .L_52)
.L_52:
        /*0a6c*/ 	.word	0x00000000


	//----- nvinfo : EIATTR_CBANK_PARAM_SIZE
	.align		4
.L_53:
        /*0a70*/ 	.byte	0x03, 0x19
        /*0a72*/ 	.short	0x0800


	//----- nvinfo : EIATTR_PARAM_CBANK
	.align		4
        /*0a74*/ 	.byte	0x04, 0x0a
        /*0a76*/ 	.short	(.L_55 - .L_54)
	.align		4
.L_54:
        /*0a78*/ 	.word	index@(.nv.constant0._ZN7cutlass13device_kernelINS_4gemm6kernel13GemmUniversalIN4cute5tupleIJiiiiEEENS1_10collective13CollectiveMmaINS1_35MainloopSm100TmaUmmaWarpSpecializedILi6ELi2ELi4ENS5_IJNS4_1CILi1EEESB_SB_EEEEENS5_IJNSA_ILi128EEESE_NSA_ILi64EEEEEENS_6half_tENS5_IJlSB_lEEESH_SI_NS4_8TiledMMAINS4_8MMA_AtomIJNS4_20SM100_MMA_F16BF16_SSISH_SH_fLi128ELi128ELNS4_4UMMA5MajorE0ELSN_0ELNSM_7ScaleInE0ELSO_0EEEEEENS4_6LayoutISC_NS5_IJNSA_ILi0EEESS_SS_EEEEENS5_IJNS4_10UnderscoreESV_SV_EEEEENS4_13SM90_TMA_LOADENS4_14ComposedLayoutINS4_7SwizzleILi3ELi4ELi3EEENS4_18smem_ptr_flag_bitsILi16EEENSR_INS5_IJNSA_ILi8EEESF_EEENS5_IJSF_SB_EEEEEEEvNS4_8identityESY_S18_vS19_EENS_8epilogue10collective18CollectiveEpilogueINS1B_23Sm100TmaWarpSpecializedILi4ELi2ELi32ELb1ELb0EEEJSG_NS5_IJNSR_ISE_SB_EENSR_INSA_ILi32EEESB_EEEEESH_SI_SH_SI_NS1B_6fusion15FusionCallbacksIS1F_NS1K_13LinCombEltActINS1B_6thread4ReLuESH_fSH_fLNS_15FloatRoundStyleE2EEESG_S1J_JEEENS4_5SM1004TMEM4LOAD26SM100_TMEM_LOAD_32dp32b32xESY_NSZ_INS10_ILi2ELi4ELi3EEES13_NSR_INS5_IJS14_S1H_EEENS5_IJS1H_SB_EEEEEEENS4_39AutoVectorizingCopyWithAssumedAlignmentILi128EEENS4_14SM90_TMA_STOREES20_S22_S22_EEEvvEEEEvNT_6ParamsE)
        /*0a7c*/ 	.short	0x0380
        /*0a7e*/ 	.short	0x0800


	//----- nvinfo : EIATTR_SW_WAR
	.align		4
.L_55:
        /*0a80*/ 	.byte	0x04, 0x36
        /*0a82*/ 	.short	(.L_57 - .L_56)
.L_56:
        /*0a84*/ 	.word	0x00000008
.L_57:


//--------------------- .nv.callgraph             --------------------------
	.section	.nv.callgraph,"",@"SHT_CUDA_CALLGRAPH"
	.align	4
	.sectionentsize	8
	.align		4
        /*0000*/ 	.word	0x00000000
	.align		4
        /*0004*/ 	.word	0xffffffff
	.align		4
        /*0008*/ 	.word	index@(_ZN7cutlass13device_kernelINS_4gemm6kernel13GemmUniversalIN4cute5tupleIJiiiiEEENS1_10collective13CollectiveMmaINS1_35MainloopSm100TmaUmmaWarpSpecializedILi6ELi2ELi4ENS5_IJNS4_1CILi1EEESB_SB_EEEEENS5_IJNSA_ILi128EEESE_NSA_ILi64EEEEEENS_6half_tENS5_IJlSB_lEEESH_SI_NS4_8TiledMMAINS4_8MMA_AtomIJNS4_20SM100_MMA_F16BF16_SSISH_SH_fLi128ELi128ELNS4_4UMMA5MajorE0ELSN_0ELNSM_7ScaleInE0ELSO_0EEEEEENS4_6LayoutISC_NS5_IJNSA_ILi0EEESS_SS_EEEEENS5_IJNS4_10UnderscoreESV_SV_EEEEENS4_13SM90_TMA_LOADENS4_14ComposedLayoutINS4_7SwizzleILi3ELi4ELi3EEENS4_18smem_ptr_flag_bitsILi16EEENSR_INS5_IJNSA_ILi8EEESF_EEENS5_IJSF_SB_EEEEEEEvNS4_8identityESY_S18_vS19_EENS_8epilogue10collective18CollectiveEpilogueINS1B_23Sm100TmaWarpSpecializedILi4ELi2ELi32ELb1ELb0EEEJSG_NS5_IJNSR_ISE_SB_EENSR_INSA_ILi32EEESB_EEEEESH_SI_SH_SI_NS1B_6fusion15FusionCallbacksIS1F_NS1K_13LinCombEltActINS1B_6thread4ReLuESH_fSH_fLNS_15FloatRoundStyleE2EEESG_S1J_JEEENS4_5SM1004TMEM4LOAD26SM100_TMEM_LOAD_32dp32b32xESY_NSZ_INS10_ILi2ELi4ELi3EEES13_NSR_INS5_IJS14_S1H_EEENS5_IJS1H_SB_EEEEEEENS4_39AutoVectorizingCopyWithAssumedAlignmentILi128EEENS4_14SM90_TMA_STOREES20_S22_S22_EEEvvEEEEvNT_6ParamsE)
	.align		4
        /*000c*/ 	.word	index@(__assertfail)
	.align		4
        /*0010*/ 	.word	0x00000000
	.align		4
        /*0014*/ 	.word	0xfffffffe
	.align		4
        /*0018*/ 	.word	0x00000000
	.align		4
        /*001c*/ 	.word	0xfffffffd
	.align		4
        /*0020*/ 	.word	0x00000000
	.align		4
        /*0024*/ 	.word	0xfffffffc


//--------------------- .nv.constant4             --------------------------
	.section	.nv.constant4,"a",@progbits
	.align	8
	.align		8
.nv.constant4:
        /*0000*/ 	.dword	__assertfail
	.align		8
        /*0008*/ 	.dword	__unnamed_1
	.align		8
        /*0010*/ 	.dword	__unnamed_2
	.align		8
        /*0018*/ 	.dword	_ZN39_INTERNAL_a4058f79_4_k_cu_eea3d47b_31744cuda3std3__45__cpo5beginE
	.align		8
        /*0020*/ 	.dword	_ZN39_INTERNAL_a4058f79_4_k_cu_eea3d47b_31744cuda3std3__45__cpo3endE
	.align		8
        /*0028*/ 	.dword	_ZN39_INTERNAL_a4058f79_4_k_cu_eea3d47b_31744cuda3std3__45__cpo6cbeginE
	.align		8
        /*0030*/ 	.dword	_ZN39_INTERNAL_a4058f79_4_k_cu_eea3d47b_31744cuda3std3__45__cpo4cendE
	.align		8
        /*0038*/ 	.dword	_ZN39_INTERNAL_a4058f79_4_k_cu_eea3d47b_31744cuda3std3__441_GLOBAL__N__a4058f79_4_k_cu_eea3d47b_31746ignoreE
	.align		8
        /*0040*/ 	.dword	_ZN39_INTERNAL_a4058f79_4_k_cu_eea3d47b_31744cuda3std3__419piecewise_constructE
	.align		8
        /*0048*/ 	.dword	_ZN39_INTERNAL_a4058f79_4_k_cu_eea3d47b_31744cuda3std3__48in_placeE
	.align		8
        /*0050*/ 	.dword	_ZN39_INTERNAL_a4058f79_4_k_cu_eea3d47b_31744cuda3std6ranges3__45__cpo4swapE
	.align		8
        /*0058*/ 	.dword	_ZN39_INTERNAL_a4058f79_4_k_cu_eea3d47b_31744cuda3std6ranges3__45__cpo9iter_moveE
	.align		8
        /*0060*/ 	.dword	_ZN39_INTERNAL_a4058f79_4_k_cu_eea3d47b_31744cute7productE
	.align		8
        /*0068*/ 	.dword	_ZN39_INTERNAL_a4058f79_4_k_cu_eea3d47b_31744cute1_E
	.align		8
        /*0070*/ 	.dword	$str$25
	.align		8
        /*0078*/ 	.dword	$str$26
	.align		8
        /*0080*/ 	.dword	$str$27
	.align		8
        /*0088*/ 	.dword	$str$28


//--------------------- .text._ZN7cutlass13device_kernelINS_4gemm6kernel13GemmUniversalIN4cute5tupleIJiiiiEEENS1_10collective13CollectiveMmaINS1_35MainloopSm100TmaUmmaWarpSpecializedILi6ELi2ELi4ENS5_IJNS4_1CILi1EEESB_SB_EEEEENS5_IJNSA_ILi128EEESE_NSA_ILi64EEEEEENS_6half_tENS5_IJlSB_lEEESH_SI_NS4_8TiledMMAINS4_8MMA_AtomIJNS4_20SM100_MMA_F16BF16_SSISH_SH_fLi128ELi128ELNS4_4UMMA5MajorE0ELSN_0ELNSM_7ScaleInE0ELSO_0EEEEEENS4_6LayoutISC_NS5_IJNSA_ILi0EEESS_SS_EEEEENS5_IJNS4_10UnderscoreESV_SV_EEEEENS4_13SM90_TMA_LOADENS4_14ComposedLayoutINS4_7SwizzleILi3ELi4ELi3EEENS4_18smem_ptr_flag_bitsILi16EEENSR_INS5_IJNSA_ILi8EEESF_EEENS5_IJSF_SB_EEEEEEEvNS4_8identityESY_S18_vS19_EENS_8epilogue10collective18CollectiveEpilogueINS1B_23Sm100TmaWarpSpecializedILi4ELi2ELi32ELb1ELb0EEEJSG_NS5_IJNSR_ISE_SB_EENSR_INSA_ILi32EEESB_EEEEESH_SI_SH_SI_NS1B_6fusion15FusionCallbacksIS1F_NS1K_13LinCombEltActINS1B_6thread4ReLuESH_fSH_fLNS_15FloatRoundStyleE2EEESG_S1J_JEEENS4_5SM1004TMEM4LOAD26SM100_TMEM_LOAD_32dp32b32xESY_NSZ_INS10_ILi2ELi4ELi3EEES13_NSR_INS5_IJS14_S1H_EEENS5_IJS1H_SB_EEEEEEENS4_39AutoVectorizingCopyWithAssumedAlignmentILi128EEENS4_14SM90_TMA_STOREES20_S22_S22_EEEvvEEEEvNT_6ParamsE --------------------------
	.section	.text._ZN7cutlass13device_kernelINS_4gemm6kernel13GemmUniversalIN4cute5tupleIJiiiiEEENS1_10collective13CollectiveMmaINS1_35MainloopSm100TmaUmmaWarpSpecializedILi6ELi2ELi4ENS5_IJNS4_1CILi1EEESB_SB_EEEEENS5_IJNSA_ILi128EEESE_NSA_ILi64EEEEEENS_6half_tENS5_IJlSB_lEEESH_SI_NS4_8TiledMMAINS4_8MMA_AtomIJNS4_20SM100_MMA_F16BF16_SSISH_SH_fLi128ELi128ELNS4_4UMMA5MajorE0ELSN_0ELNSM_7ScaleInE0ELSO_0EEEEEENS4_6LayoutISC_NS5_IJNSA_ILi0EEESS_SS_EEEEENS5_IJNS4_10UnderscoreESV_SV_EEEEENS4_13SM90_TMA_LOADENS4_14ComposedLayoutINS4_7SwizzleILi3ELi4ELi3EEENS4_18smem_ptr_flag_bitsILi16EEENSR_INS5_IJNSA_ILi8EEESF_EEENS5_IJSF_SB_EEEEEEEvNS4_8identityESY_S18_vS19_EENS_8epilogue10collective18CollectiveEpilogueINS1B_23Sm100TmaWarpSpecializedILi4ELi2ELi32ELb1ELb0EEEJSG_NS5_IJNSR_ISE_SB_EENSR_INSA_ILi32EEESB_EEEEESH_SI_SH_SI_NS1B_6fusion15FusionCallbacksIS1F_NS1K_13LinCombEltActINS1B_6thread4ReLuESH_fSH_fLNS_15FloatRoundStyleE2EEESG_S1J_JEEENS4_5SM1004TMEM4LOAD26SM100_TMEM_LOAD_32dp32b32xESY_NSZ_INS10_ILi2ELi4ELi3EEES13_NSR_INS5_IJS14_S1H_EEENS5_IJS1H_SB_EEEEEEENS4_39AutoVectorizingCopyWithAssumedAlignmentILi128EEENS4_14SM90_TMA_STOREES20_S22_S22_EEEvvEEEEvNT_6ParamsE,"ax",@progbits
	.align	128
.text._ZN7cutlass13device_kernelINS_4gemm6kernel13GemmUniversalIN4cute5tupleIJiiiiEEENS1_10collective13CollectiveMmaINS1_35MainloopSm100TmaUmmaWarpSpecializedILi6ELi2ELi4ENS5_IJNS4_1CILi1EEESB_SB_EEEEENS5_IJNSA_ILi128EEESE_NSA_ILi64EEEEEENS_6half_tENS5_IJlSB_lEEESH_SI_NS4_8TiledMMAINS4_8MMA_AtomIJNS4_20SM100_MMA_F16BF16_SSISH_SH_fLi128ELi128ELNS4_4UMMA5MajorE0ELSN_0ELNSM_7ScaleInE0ELSO_0EEEEEENS4_6LayoutISC_NS5_IJNSA_ILi0EEESS_SS_EEEEENS5_IJNS4_10UnderscoreESV_SV_EEEEENS4_13SM90_TMA_LOADENS4_14ComposedLayoutINS4_7SwizzleILi3ELi4ELi3EEENS4_18smem_ptr_flag_bitsILi16EEENSR_INS5_IJNSA_ILi8EEESF_EEENS5_IJSF_SB_EEEEEEEvNS4_8identityESY_S18_vS19_EENS_8epilogue10collective18CollectiveEpilogueINS1B_23Sm100TmaWarpSpecializedILi4ELi2ELi32ELb1ELb0EEEJSG_NS5_IJNSR_ISE_SB_EENSR_INSA_ILi32EEESB_EEEEESH_SI_SH_SI_NS1B_6fusion15FusionCallbacksIS1F_NS1K_13LinCombEltActINS1B_6thread4ReLuESH_fSH_fLNS_15FloatRoundStyleE2EEESG_S1J_JEEENS4_5SM1004TMEM4LOAD26SM100_TMEM_LOAD_32dp32b32xESY_NSZ_INS10_ILi2ELi4ELi3EEES13_NSR_INS5_IJS14_S1H_EEENS5_IJS1H_SB_EEEEEEENS4_39AutoVectorizingCopyWithAssumedAlignmentILi128EEENS4_14SM90_TMA_STOREES20_S22_S22_EEEvvEEEEvNT_6ParamsE:
        .type           _ZN7cutlass13device_kernelINS_4gemm6kernel13GemmUniversalIN4cute5tupleIJiiiiEEENS1_10collective13CollectiveMmaINS1_35MainloopSm100TmaUmmaWarpSpecializedILi6ELi2ELi4ENS5_IJNS4_1CILi1EEESB_SB_EEEEENS5_IJNSA_ILi128EEESE_NSA_ILi64EEEEEENS_6half_tENS5_IJlSB_lEEESH_SI_NS4_8TiledMMAINS4_8MMA_AtomIJNS4_20SM100_MMA_F16BF16_SSISH_SH_fLi128ELi128ELNS4_4UMMA5MajorE0ELSN_0ELNSM_7ScaleInE0ELSO_0EEEEEENS4_6LayoutISC_NS5_IJNSA_ILi0EEESS_SS_EEEEENS5_IJNS4_10UnderscoreESV_SV_EEEEENS4_13SM90_TMA_LOADENS4_14ComposedLayoutINS4_7SwizzleILi3ELi4ELi3EEENS4_18smem_ptr_flag_bitsILi16EEENSR_INS5_IJNSA_ILi8EEESF_EEENS5_IJSF_SB_EEEEEEEvNS4_8identityESY_S18_vS19_EENS_8epilogue10collective18CollectiveEpilogueINS1B_23Sm100TmaWarpSpecializedILi4ELi2ELi32ELb1ELb0EEEJSG_NS5_IJNSR_ISE_SB_EENSR_INSA_ILi32EEESB_EEEEESH_SI_SH_SI_NS1B_6fusion15FusionCallbacksIS1F_NS1K_13LinCombEltActINS1B_6thread4ReLuESH_fSH_fLNS_15FloatRoundStyleE2EEESG_S1J_JEEENS4_5SM1004TMEM4LOAD26SM100_TMEM_LOAD_32dp32b32xESY_NSZ_INS10_ILi2ELi4ELi3EEES13_NSR_INS5_IJS14_S1H_EEENS5_IJS1H_SB_EEEEEEENS4_39AutoVectorizingCopyWithAssumedAlignmentILi128EEENS4_14SM90_TMA_STOREES20_S22_S22_EEEvvEEEEvNT_6ParamsE,@function
        .size           _ZN7cutlass13device_kernelINS_4gemm6kernel13GemmUniversalIN4cute5tupleIJiiiiEEENS1_10collective13CollectiveMmaINS1_35MainloopSm100TmaUmmaWarpSpecializedILi6ELi2ELi4ENS5_IJNS4_1CILi1EEESB_SB_EEEEENS5_IJNSA_ILi128EEESE_NSA_ILi64EEEEEENS_6half_tENS5_IJlSB_lEEESH_SI_NS4_8TiledMMAINS4_8MMA_AtomIJNS4_20SM100_MMA_F16BF16_SSISH_SH_fLi128ELi128ELNS4_4UMMA5MajorE0ELSN_0ELNSM_7ScaleInE0ELSO_0EEEEEENS4_6LayoutISC_NS5_IJNSA_ILi0EEESS_SS_EEEEENS5_IJNS4_10UnderscoreESV_SV_EEEEENS4_13SM90_TMA_LOADENS4_14ComposedLayoutINS4_7SwizzleILi3ELi4ELi3EEENS4_18smem_ptr_flag_bitsILi16EEENSR_INS5_IJNSA_ILi8EEESF_EEENS5_IJSF_SB_EEEEEEEvNS4_8identityESY_S18_vS19_EENS_8epilogue10collective18CollectiveEpilogueINS1B_23Sm100TmaWarpSpecializedILi4ELi2ELi32ELb1ELb0EEEJSG_NS5_IJNSR_ISE_SB_EENSR_INSA_ILi32EEESB_EEEEESH_SI_SH_SI_NS1B_6fusion15FusionCallbacksIS1F_NS1K_13LinCombEltActINS1B_6thread4ReLuESH_fSH_fLNS_15FloatRoundStyleE2EEESG_S1J_JEEENS4_5SM1004TMEM4LOAD26SM100_TMEM_LOAD_32dp32b32xESY_NSZ_INS10_ILi2ELi4ELi3EEES13_NSR_INS5_IJS14_S1H_EEENS5_IJS1H_SB_EEEEEEENS4_39AutoVectorizingCopyWithAssumedAlignmentILi128EEENS4_14SM90_TMA_STOREES20_S22_S22_EEEvvEEEEvNT_6ParamsE,(.L_x_183 - _ZN7cutlass13device_kernelINS_4gemm6kernel13GemmUniversalIN4cute5tupleIJiiiiEEENS1_10collective13CollectiveMmaINS1_35MainloopSm100TmaUmmaWarpSpecializedILi6ELi2ELi4ENS5_IJNS4_1CILi1EEESB_SB_EEEEENS5_IJNSA_ILi128EEESE_NSA_ILi64EEEEEENS_6half_tENS5_IJlSB_lEEESH_SI_NS4_8TiledMMAINS4_8MMA_AtomIJNS4_20SM100_MMA_F16BF16_SSISH_SH_fLi128ELi128ELNS4_4UMMA5MajorE0ELSN_0ELNSM_7ScaleInE0ELSO_0EEEEEENS4_6LayoutISC_NS5_IJNSA_ILi0EEESS_SS_EEEEENS5_IJNS4_10UnderscoreESV_SV_EEEEENS4_13SM90_TMA_LOADENS4_14ComposedLayoutINS4_7SwizzleILi3ELi4ELi3EEENS4_18smem_ptr_flag_bitsILi16EEENSR_INS5_IJNSA_ILi8EEESF_EEENS5_IJSF_SB_EEEEEEEvNS4_8identityESY_S18_vS19_EENS_8epilogue10collective18CollectiveEpilogueINS1B_23Sm100TmaWarpSpecializedILi4ELi2ELi32ELb1ELb0EEEJSG_NS5_IJNSR_ISE_SB_EENSR_INSA_ILi32EEESB_EEEEESH_SI_SH_SI_NS1B_6fusion15FusionCallbacksIS1F_NS1K_13LinCombEltActINS1B_6thread4ReLuESH_fSH_fLNS_15FloatRoundStyleE2EEESG_S1J_JEEENS4_5SM1004TMEM4LOAD26SM100_TMEM_LOAD_32dp32b32xESY_NSZ_INS10_ILi2ELi4ELi3EEES13_NSR_INS5_IJS14_S1H_EEENS5_IJS1H_SB_EEEEEEENS4_39AutoVectorizingCopyWithAssumedAlignmentILi128EEENS4_14SM90_TMA_STOREES20_S22_S22_EEEvvEEEEvNT_6ParamsE)
        .other          _ZN7cutlass13device_kernelINS_4gemm6kernel13GemmUniversalIN4cute5tupleIJiiiiEEENS1_10collective13CollectiveMmaINS1_35MainloopSm100TmaUmmaWarpSpecializedILi6ELi2ELi4ENS5_IJNS4_1CILi1EEESB_SB_EEEEENS5_IJNSA_ILi128EEESE_NSA_ILi64EEEEEENS_6half_tENS5_IJlSB_lEEESH_SI_NS4_8TiledMMAINS4_8MMA_AtomIJNS4_20SM100_MMA_F16BF16_SSISH_SH_fLi128ELi128ELNS4_4UMMA5MajorE0ELSN_0ELNSM_7ScaleInE0ELSO_0EEEEEENS4_6LayoutISC_NS5_IJNSA_ILi0EEESS_SS_EEEEENS5_IJNS4_10UnderscoreESV_SV_EEEEENS4_13SM90_TMA_LOADENS4_14ComposedLayoutINS4_7SwizzleILi3ELi4ELi3EEENS4_18smem_ptr_flag_bitsILi16EEENSR_INS5_IJNSA_ILi8EEESF_EEENS5_IJSF_SB_EEEEEEEvNS4_8identityESY_S18_vS19_EENS_8epilogue10collective18CollectiveEpilogueINS1B_23Sm100TmaWarpSpecializedILi4ELi2ELi32ELb1ELb0EEEJSG_NS5_IJNSR_ISE_SB_EENSR_INSA_ILi32EEESB_EEEEESH_SI_SH_SI_NS1B_6fusion15FusionCallbacksIS1F_NS1K_13LinCombEltActINS1B_6thread4ReLuESH_fSH_fLNS_15FloatRoundStyleE2EEESG_S1J_JEEENS4_5SM1004TMEM4LOAD26SM100_TMEM_LOAD_32dp32b32xESY_NSZ_INS10_ILi2ELi4ELi3EEES13_NSR_INS5_IJS14_S1H_EEENS5_IJS1H_SB_EEEEEEENS4_39AutoVectorizingCopyWithAssumedAlignmentILi128EEENS4_14SM90_TMA_STOREES20_S22_S22_EEEvvEEEEvNT_6ParamsE,@"STO_CUDA_ENTRY STV_DEFAULT"
_ZN7cutlass13device_kernelINS_4gemm6kernel13GemmUniversalIN4cute5tupleIJiiiiEEENS1_10collective13CollectiveMmaINS1_35MainloopSm100TmaUmmaWarpSpecializedILi6ELi2ELi4ENS5_IJNS4_1CILi1EEESB_SB_EEEEENS5_IJNSA_ILi128EEESE_NSA_ILi64EEEEEENS_6half_tENS5_IJlSB_lEEESH_SI_NS4_8TiledMMAINS4_8MMA_AtomIJNS4_20SM100_MMA_F16BF16_SSISH_SH_fLi128ELi128ELNS4_4UMMA5MajorE0ELSN_0ELNSM_7ScaleInE0ELSO_0EEEEEENS4_6LayoutISC_NS5_IJNSA_ILi0EEESS_SS_EEEEENS5_IJNS4_10UnderscoreESV_SV_EEEEENS4_13SM90_TMA_LOADENS4_14ComposedLayoutINS4_7SwizzleILi3ELi4ELi3EEENS4_18smem_ptr_flag_bitsILi16EEENSR_INS5_IJNSA_ILi8EEESF_EEENS5_IJSF_SB_EEEEEEEvNS4_8identityESY_S18_vS19_EENS_8epilogue10collective18CollectiveEpilogueINS1B_23Sm100TmaWarpSpecializedILi4ELi2ELi32ELb1ELb0EEEJSG_NS5_IJNSR_ISE_SB_EENSR_INSA_ILi32EEESB_EEEEESH_SI_SH_SI_NS1B_6fusion15FusionCallbacksIS1F_NS1K_13LinCombEltActINS1B_6thread4ReLuESH_fSH_fLNS_15FloatRoundStyleE2EEESG_S1J_JEEENS4_5SM1004TMEM4LOAD26SM100_TMEM_LOAD_32dp32b32xESY_NSZ_INS10_ILi2ELi4ELi3EEES13_NSR_INS5_IJS14_S1H_EEENS5_IJS1H_SB_EEEEEEENS4_39AutoVectorizingCopyWithAssumedAlignmentILi128EEENS4_14SM90_TMA_STOREES20_S22_S22_EEEvvEEEEvNT_6ParamsE:
[----:B------:R-:W1:Y:S01]  /*0000*/  LDC R1, c[0x0][0x37c] ;  /* 0x0000df00ff017b82 */ /* 0x000e620000000800 */
[----:B------:R-:W2:Y:S01]  /*0010*/  S2R R105, SR_TID.X ;  /* 0x0000000000697919 */ /* 0x000ea20000002100 */
[----:B------:R-:W3:Y:S01]  /*0020*/  LDCU.64 UR6, c[0x0][0x890] ;  /* 0x00011200ff0677ac */ /* 0x000ee20008000a00 */
[----:B------:R-:W-:Y:S02]  /*0030*/  PRMT R92, RZ, 0x7610, R92 ;  /* 0x00007610ff5c7816 */ /* 0x000fe4000000005c */
[----:B------:R-:W-:Y:S01]  /*0040*/  ELECT P5, URZ, PT ;  /* 0x0000000000ff782f */ /* 0x000fe200038a0000 */
[----:B------:R-:W4:Y:S01]  /*0050*/  LDCU.64 UR44, c[0x0][0x358] ;  /* 0x00006b00ff2c77ac */ /* 0x000f220008000a00 */
[----:B---3--:R-:W-:-:S04]  /*0060*/  UISETP.NE.U32.AND UP2, UPT, UR6, URZ, UPT ;  /* 0x000000ff0600728c */ /* 0x008fc8000bf45070 */
[----:B------:R-:W-:Y:S01]  /*0070*/  UISETP.NE.AND.EX UP2, UPT, UR7, URZ, UPT, UP2 ;  /* 0x000000ff0700728c */ /* 0x000fe2000bf45320 */
[----:B--2---:R-:W-:-:S05]  /*0080*/  SHF.R.U32.HI R96, RZ, 0x5, R105 ;  /* 0x00000005ff607819 */ /* 0x004fca0000011669 */
[----:B------:R-:W2:Y:S02]  /*0090*/  SHFL.IDX PT, R0, R96, RZ, 0x1f ;  /* 0x00001fff60007589 */ /* 0x000ea400000e0000 */
[----:B--2---:R-:W-:Y:S01]  /*00a0*/  R2UR UR8, R0 ;  /* 0x00000000000872ca */ /* 0x004fe200000e0000 */
[----:B-1--4-:R-:W-:Y:S05]  /*00b0*/  BRA.U UP2, `(.L_x_0) ;  /* 0x00000001022c7547 */ /* 0x012fea000b800000 */
[----:B------:R-:W1:Y:S02]  /*00c0*/  LDCU.64 UR4, c[0x0][0x888] ;  /* 0x00011100ff0477ac */ /* 0x000e640008000a00 */
[----:B-1----:R-:W-:-:S04]  /*00d0*/  UISETP.NE.U32.AND UP0, UPT, UR4, URZ, UPT ;  /* 0x000000ff0400728c */ /* 0x002fc8000bf05070 */
[----:B------:R-:W-:-:S09]  /*00e0*/  UISETP.NE.AND.EX UP0, UPT, UR5, URZ, UPT, UP0 ;  /* 0x000000ff0500728c */ /* 0x000fd2000bf05300 */
[----:B------:R-:W-:Y:S05]  /*00f0*/  BRA.U !UP0, `(.L_x_1) ;  /* 0x0000000108107547 */ /* 0x000fea000b800000 */
[----:B------:R-:W1:Y:S02]  /*0100*/  LDC.64 R2, c[0x0][0x888] ;  /* 0x00022200ff027b82 */ /* 0x000e640000000a00 */
[----:B-1----:R1:W5:Y:S01]  /*0110*/  LDG.E R49, desc[UR44][R2.64] ;  /* 0x0000002c02317981 */ /* 0x002362000c1e1900 */
[----:B------:R-:W-:Y:S01]  /*0120*/  HFMA2 R92, -RZ, RZ, 0, 5.9604644775390625e-08 ;  /* 0x00000001ff5c7431 */ /* 0x000fe200000001ff */
[----:B------:R-:W-:Y:S05]  /*0130*/  BRA `(.L_x_0) ;  /* 0x00000000000c7947 */ /* 0x000fea0003800000 */
.L_x_1:
[----:B------:R-:W1:Y:S01]  /*0140*/  LDCU UR4, c[0x0][0x880] ;  /* 0x00011000ff0477ac */ /* 0x000e620008000800 */
[----:B------:R-:W-:Y:S01]  /*0150*/  HFMA2 R92, -RZ, RZ, 0, 5.9604644775390625e-08 ;  /* 0x00000001ff5c7431 */ /* 0x000fe200000001ff */
[----:B-1----:R-:W-:-:S07]  /*0160*/  MOV R49, UR4 ;  /* 0x0000000400317c02 */ /* 0x002fce0008000f00 */
.L_x_0:
[----:B------:R-:W2:Y:S02]  /*0170*/  LDCU.64 UR4, c[0x0][0x8b0] ;  /* 0x00011600ff0477ac */ /* 0x000ea40008000a00 */
[----:B--2---:R-:W-:-:S04]  /*0180*/  UISETP.NE.U32.AND UP0, UPT, UR4, URZ, UPT ;  /* 0x000000ff0400728c */ /* 0x004fc8000bf05070 */
[----:B------:R-:W-:-:S09]  /*0190*/  UISETP.NE.AND.EX UP0, UPT, UR5, URZ, UPT, UP0 ;  /* 0x000000ff0500728c */ /* 0x000fd2000bf05300 */
[----:B------:R-:W-:Y:S05]  /*01a0*/  BRA.U UP0, `(.L_x_2) ;  /* 0x0000000100247547 */ /* 0x000fea000b800000 */
[----:B------:R-:W2:Y:S02]  /*01b0*/  LDCU.64 UR4, c[0x0][0x8a8] ;  /* 0x00011500ff0477ac */ /* 0x000ea40008000a00 */
[----:B--2---:R-:W-:-:S04]  /*01c0*/  UISETP.NE.U32.AND UP0, UPT, UR4, URZ, UPT ;  /* 0x000000ff0400728c */ /* 0x004fc8000bf05070 */
[----:B------:R-:W-:-:S09]  /*01d0*/  UISETP.NE.AND.EX UP0, UPT, UR5, URZ, UPT, UP0 ;  /* 0x000000ff0500728c */ /* 0x000fd2000bf05300 */
[----:B------:R-:W-:Y:S05]  /*01e0*/  BRA.U !UP0, `(.L_x_3) ;  /* 0x00000001080c7547 */ /* 0x000fea000b800000 */
[----:B-1----:R-:W1:Y:S02]  /*01f0*/  LDC.64 R2, c[0x0][0x8a8] ;  /* 0x00022a00ff027b82 */ /* 0x002e640000000a00 */
[----:B-1----:R2:W5:Y:S01]  /*0200*/  LDG.E R47, desc[UR44][R2.64] ;  /* 0x0000002c022f7981 */ /* 0x002562000c1e1900 */
[----:B------:R-:W-:Y:S05]  /*0210*/  BRA `(.L_x_2) ;  /* 0x0000000000087947 */ /* 0x000fea0003800000 */
.L_x_3:
[----:B------:R-:W2:Y:S02]  /*0220*/  LDCU UR4, c[0x0][0x8a0] ;  /* 0x00011400ff0477ac */ /* 0x000ea40008000800 */
[----:B--2---:R-:W-:Y:S02]  /*0230*/  MOV R47, UR4 ;  /* 0x00000004002f7c02 */ /* 0x004fe40008000f00 */
.L_x_2:
[----:B------:R-:W-:Y:S01]  /*0240*/  IMAD.U32 R0, RZ, RZ, UR8 ;  /* 0x00000008ff007e24 */ /* 0x000fe2000f8e00ff */
[----:B------:R-:W-:Y:S04]  /*0250*/  BSSY.RECONVERGENT B0, `(.L_x_4) ;  /* 0x000000c000007945 */ /* 0x000fe80003800200 */
[C---:B------:R-:W-:Y:S02]  /*0260*/  ISETP.NE.OR P1, PT, R0.reuse, 0x1, !P5 ;  /* 0x000000010000780c */ /* 0x040fe40006f25670 */
[----:B------:R-:W-:-:S11]  /*0270*/  ISETP.NE.OR P0, PT, R0, 0x3, !P5 ;  /* 0x000000030000780c */ /* 0x000fd60006f05670 */
[----:B------:R-:W-:Y:S05]  /*0280*/  @P1 BRA `(.L_x_5) ;  /* 0x0000000000201947 */ /* 0x000fea0003800000 */
[----:B------:R-:W3:Y:S02]  /*0290*/  LDCU.64 UR4, c[0x0][0x348] ;  /* 0x00006900ff0477ac */ /* 0x000ee40008000a00 */
[----:B---3--:R-:W-:Y:S02]  /*02a0*/  UIADD3 UR10, UP1, UPT, UR4, 0x80, URZ ;  /* 0x00000080040a7890 */ /* 0x008fe4000ff3e0ff */
[----:B------:R-:W-:Y:S02]  /*02b0*/  UIADD3 UR4, UP0, UPT, UR4, 0x180, URZ ;  /* 0x0000018004047890 */ /* 0x000fe4000ff1e0ff */
[----:B------:R-:W-:Y:S02]  /*02c0*/  UIADD3.X UR11, UPT, UPT, URZ, UR5, URZ, UP1, !UPT ;  /* 0x00000005ff0b7290 */ /* 0x000fe40008ffe4ff */
[----:B------:R-:W-:-:S07]  /*02d0*/  UIADD3.X UR5, UPT, UPT, URZ, UR5, URZ, UP0, !UPT ;  /* 0x00000005ff057290 */ /* 0x000fce00087fe4ff */
[----:B------:R3:W-:Y:S02]  /*02e0*/  UTMACCTL.PF [UR10] ;  /* 0x000000000a0079b9 */ /* 0x0007e40008040000 */
[----:B------:R3:W-:Y:S02]  /*02f0*/  UTMACCTL.PF [UR4] ;  /* 0x00000000040079b9 */ /* 0x0007e40008040000 */
[----:B---3--:R-:W-:Y:S01]  /*0300*/  NOP ;  /* 0x0000000000007918 */ /* 0x008fe20000000000 */
.L_x_5:
[----:B------:R-:W-:Y:S05]  /*0310*/  BSYNC.RECONVERGENT B0 ;  /* 0x0000000000007941 */ /* 0x000fea0003800200 */
.L_x_4:
[----:B------:R-:W-:Y:S04]  /*0320*/  BSSY.RECONVERGENT B0, `(.L_x_6) ;  /* 0x000000a000007945 */ /* 0x000fe80003800200 */
        /* <DEDUP_REMOVED lines=9> */
.L_x_7:
[----:B------:R-:W-:Y:S05]  /*03c0*/  BSYNC.RECONVERGENT B0 ;  /* 0x0000000000007941 */ /* 0x000fea0003800200 */
.L_x_6:
[----:B------:R-:W3:Y:S01]  /*03d0*/  LDCU.64 UR4, c[0x0][0x888] ;  /* 0x00011100ff0477ac */ /* 0x000ee20008000a00 */
[----:B------:R-:W-:Y:S02]  /*03e0*/  UISETP.EQ.U32.AND UP0, UPT, UR6, URZ, UPT ;  /* 0x000000ff0600728c */ /* 0x000fe4000bf02070 */
[----:B------:R-:W-:Y:S02]  /*03f0*/  UPLOP3.LUT UP3, UPT, UPT, UPT, UPT, 0x40, 0x4 ;  /* 0x000000000004789c */ /* 0x000fe40003f6e870 */
[----:B---3--:R-:W-:-:S04]  /*0400*/  UISETP.NE.U32.AND UP1, UPT, UR4, URZ, UPT ;  /* 0x000000ff0400728c */ /* 0x008fc8000bf25070 */
[----:B------:R-:W-:-:S04]  /*0410*/  UISETP.NE.AND.EX UP1, UPT, UR5, URZ, UPT, UP1 ;  /* 0x000000ff0500728c */ /* 0x000fc8000bf25310 */
[----:B------:R-:W-:-:S04]  /*0420*/  UISETP.EQ.OR.EX UP4, UPT, UR7, URZ, !UP1, UP0 ;  /* 0x000000ff0700728c */ /* 0x000fc8000cf82700 */
[----:B------:R-:W-:-:S05]  /*0430*/  UP2UR UR48, UPR, URZ, 0x10 ;  /* 0x00000010ff307883 */ /* 0x000fca0008000000 */
[----:B------:R-:W-:Y:S07]  /*0440*/  BRA.U !UP4, `(.L_x_8) ;  /* 0x000000010c147547 */ /* 0x000fee000b800000 */
[----:B------:R-:W-:Y:S01]  /*0450*/  PLOP3.LUT P1, PT, PT, PT, UP2, 0x80, 0x8 ;  /* 0x000000000008781c */ /* 0x000fe20003f2f028 */
[----:B------:R-:W-:-:S12]  /*0460*/  UPLOP3.LUT UP3, UPT, UPT, UPT, UP1, 0x40, 0x4 ;  /* 0x000000000004789c */ /* 0x000fd80003f6e810 */
[----:B-----5:R-:W-:-:S13]  /*0470*/  @!P1 FSETP.EQ.AND P0, PT, R49, RZ, PT ;  /* 0x000000ff3100920b */ /* 0x020fda0003f02000 */
[----:B------:R-:W-:Y:S01]  /*0480*/  @!P1 VOTEU.ANY UP0, P0 ;  /* 0x0000000000ff9886 */ /* 0x000fe20000000100 */
[----:B------:R-:W-:-:S11]  /*0490*/  @!UP2 UPLOP3.LUT UP3, UPT, UPT, UPT, UP0, 0x80, 0x8 ;  /* 0x000000000008a89c */ /* 0x000fd60003f6f000 */
.L_x_8:
[----:B-12---:R-:W1:Y:S01]  /*04a0*/  SHFL.IDX PT, R2, R96, RZ, 0x1f ;  /* 0x00001fff60027589 */ /* 0x006e6200000e0000 */
[----:B------:R-:W-:-:S04]  /*04b0*/  UISETP.NE.AND UP0, UPT, UR8, 0x2, UPT ;  /* 0x000000020800788c */ /* 0x000fc8000bf05270 */
[----:B------:R-:W-:Y:S01]  /*04c0*/  USEL UR6, URZ, 0x1, UP0 ;  /* 0x00000001ff067887 */ /* 0x000fe20008000000 */
[----:B-1----:R-:W-:-:S13]  /*04d0*/  ISETP.NE.AND P0, PT, R2, RZ, PT ;  /* 0x000000ff0200720c */ /* 0x002fda0003f05270 */
[----:B------:R-:W-:Y:S05]  /*04e0*/  @P0 BRA `(.L_x_9) ;  /* 0x0000000000580947 */ /* 0x000fea0003800000 */
[----:B------:R-:W1:Y:S01]  /*04f0*/  S2UR UR5, SR_CgaCtaId ;  /* 0x00000000000579c3 */ /* 0x000e620000008800 */
[----:B------:R-:W-:Y:S01]  /*0500*/  UMOV UR7, 0x400 ;  /* 0x0000040000077882 */ /* 0x000fe20000000000 */
[----:B------:R-:W-:Y:S01]  /*0510*/  UMOV UR4, 0x1 ;  /* 0x0000000100047882 */ /* 0x000fe20000000000 */
[----:B------:R-:W-:Y:S01]  /*0520*/  ELECT P0, URZ, PT ;  /* 0x0000000000ff782f */ /* 0x000fe20003800000 */
[----:B------:R-:W-:-:S04]  /*0530*/  UIADD3 UR10, UPT, UPT, -UR4, 0x100000, URZ ;  /* 0x00100000040a7890 */ /* 0x000fc8000fffe1ff */
[----:B------:R-:W-:Y:S02]  /*0540*/  USHF.L.U32 UR11, UR10, 0xb, URZ ;  /* 0x0000000b0a0b7899 */ /* 0x000fe400080006ff */
[----:B------:R-:W-:Y:S02]  /*0550*/  USHF.L.U32 UR10, UR10, 0x1, URZ ;  /* 0x000000010a0a7899 */ /* 0x000fe400080006ff */
[----:B-1----:R-:W-:Y:S01]  /*0560*/  ULEA UR5, UR5, UR7, 0x18 ;  /* 0x0000000705057291 */ /* 0x002fe2000f8ec0ff */
[----:B------:R-:W1:Y:S11]  /*0570*/  FENCE.VIEW.ASYNC.S ;  /* 0x00000000000073c6 */ /* 0x000e760000000000 */
[----:B-1----:R1:W2:Y:S01]  /*0580*/  SYNCS.EXCH.64 URZ, [UR5], UR10 ;  /* 0x0000000a05ff75b2 */ /* 0x0022a20008000100 */
[----:B------:R1:W3:Y:S01]  /*0590*/  SYNCS.EXCH.64 URZ, [UR5+0x30], UR10 ;  /* 0x0000300a05ff75b2 */ /* 0x0002e20008000100 */
[----:B------:R1:W4:Y:S01]  /*05a0*/  SYNCS.EXCH.64 URZ, [UR5+0x8], UR10 ;  /* 0x0000080a05ff75b2 */ /* 0x0003220008000100 */
[----:B------:R1:W1:Y:S01]  /*05b0*/  SYNCS.EXCH.64 URZ, [UR5+0x38], UR10 ;  /* 0x0000380a05ff75b2 */ /* 0x0002620008000100 */
        /* <DEDUP_REMOVED lines=8> */
[----:B------:R-:W-:Y:S01]  /*0640*/  NOP ;  /* 0x0000000000007918 */ /* 0x000fe20000000000 */
.L_x_9:
[----:B------:R-:W2:Y:S01]  /*0650*/  SHFL.IDX PT, R2, R96, RZ, 0x1f ;  /* 0x00001fff60027589 */ /* 0x000ea200000e0000 */
[----:B------:R-:W-:Y:S01]  /*0660*/  NOP ;  /* 0x0000000000007918 */ /* 0x000fe20000000000 */
[----:B--2---:R-:W-:-:S13]  /*0670*/  ISETP.NE.AND P0, PT, R2, 0x1, PT ;  /* 0x000000010200780c */ /* 0x004fda0003f05270 */
[----:B------:R-:W-:Y:S05]  /*0680*/  @P0 BRA `(.L_x_10) ;  /* 0x0000000000580947 */ /* 0x000fea0003800000 */
[----:B------:R-:W2:Y:S01]  /*0690*/  S2UR UR7, SR_CgaCtaId ;  /* 0x00000000000779c3 */ /* 0x000ea20000008800 */
[----:B------:R-:W-:Y:S01]  /*06a0*/  UMOV UR9, 0x400 ;  /* 0x0000040000097882 */ /* 0x000fe20000000000 */
[----:B-1----:R-:W-:Y:S01]  /*06b0*/  UMOV UR5, 0x20 ;  /* 0x0000002000057882 */ /* 0x002fe20000000000 */
[----:B------:R-:W-:Y:S01]  /*06c0*/  UMOV UR4, 0x80 ;  /* 0x0000008000047882 */ /* 0x000fe20000000000 */
[----:B------:R-:W-:-:S04]  /*06d0*/  UIADD3 UR10, UPT, UPT, -UR5, 0x100000, URZ ;  /* 0x00100000050a7890 */ /* 0x000fc8000fffe1ff */
[----:B------:R-:W-:Y:S02]  /*06e0*/  USHF.L.U32 UR11, UR10, 0xb, URZ ;  /* 0x0000000b0a0b7899 */ /* 0x000fe400080006ff */
[----:B------:R-:W-:Y:S02]  /*06f0*/  USHF.L.U32 UR10, UR10, 0x1, URZ ;  /* 0x000000010a0a7899 */ /* 0x000fe400080006ff */
[----:B------:R-:W-:-:S04]  /*0700*/  UIADD3 UR4, UPT, UPT, -UR4, 0x100000, URZ ;  /* 0x0010000004047890 */ /* 0x000fc8000fffe1ff */
[----:B------:R-:W-:Y:S02]  /*0710*/  USHF.L.U32 UR5, UR4, 0xb, URZ ;  /* 0x0000000b04057899 */ /* 0x000fe400080006ff */
[----:B------:R-:W-:Y:S01]  /*0720*/  USHF.L.U32 UR4, UR4, 0x1, URZ ;  /* 0x0000000104047899 */ /* 0x000fe200080006ff */
[----:B------:R-:W-:Y:S01]  /*0730*/  ELECT P0, URZ, PT ;  /* 0x0000000000ff782f */ /* 0x000fe20003800000 */
[----:B--2---:R-:W-:Y:S01]  /*0740*/  ULEA UR7, UR7, UR9, 0x18 ;  /* 0x0000000907077291 */ /* 0x004fe2000f8ec0ff */
[----:B------:R-:W1:Y:S11]  /*0750*/  FENCE.VIEW.ASYNC.S ;  /* 0x00000000000073c6 */ /* 0x000e760000000000 */
[----:B-1----:R2:W1:Y:S01]  /*0760*/  SYNCS.EXCH.64 URZ, [UR7+0x60], UR10 ;  /* 0x0000600a07ff75b2 */ /* 0x0024620008000100 */
[----:B------:R2:W1:Y:S01]  /*0770*/  SYNCS.EXCH.64 URZ, [UR7+0x80], UR4 ;  /* 0x0000800407ff75b2 */ /* 0x0004620008000100 */
[----:B------:R2:W1:Y:S01]  /*0780*/  SYNCS.EXCH.64 URZ, [UR7+0x68], UR10 ;  /* 0x0000680a07ff75b2 */ /* 0x0004620008000100 */
[----:B------:R2:W1:Y:S01]  /*0790*/  SYNCS.EXCH.64 URZ, [UR7+0x88], UR4 ;  /* 0x0000880407ff75b2 */ /* 0x0004620008000100 */
[----:B------:R2:W1:Y:S01]  /*07a0*/  SYNCS.EXCH.64 URZ, [UR7+0x70], UR10 ;  /* 0x0000700a07ff75b2 */ /* 0x0004620008000100 */
[----:B------:R2:W1:Y:S01]  /*07b0*/  SYNCS.EXCH.64 URZ, [UR7+0x90], UR4 ;  /* 0x0000900407ff75b2 */ /* 0x0004620008000100 */
[----:B------:R2:W1:Y:S01]  /*07c0*/  SYNCS.EXCH.64 URZ, [UR7+0x78], UR10 ;  /* 0x0000780a07ff75b2 */ /* 0x0004620008000100 */
[----:B------:R2:W1:Y:S02]  /*07d0*/  SYNCS.EXCH.64 URZ, [UR7+0x98], UR4 ;  /* 0x0000980407ff75b2 */ /* 0x0004640008000100 */
[----:B--2---:R-:W-:Y:S01]  /*07e0*/  NOP ;  /* 0x0000000000007918 */ /* 0x004fe20000000000 */
.L_x_10:
[----:B------:R-:W2:Y:S01]  /*07f0*/  SHFL.IDX PT, R2, R96, RZ, 0x1f ;  /* 0x00001fff60027589 */ /* 0x000ea200000e0000 */
[----:B------:R-:W-:Y:S01]  /*0800*/  NOP ;  /* 0x0000000000007918 */ /* 0x000fe20000000000 */
[----:B--2---:R-:W-:-:S13]  /*0810*/  ISETP.NE.AND P0, PT, R2, 0x3, PT ;  /* 0x000000030200780c */ /* 0x004fda0003f05270 */
[----:B------:R-:W-:Y:S05]  /*0820*/  @P0 BRA `(.L_x_11) ;  /* 0x0000000000300947 */ /* 0x000fea0003800000 */
[----:B-1----:R-:W1:Y:S01]  /*0830*/  S2UR UR5, SR_CgaCtaId ;  /* 0x00000000000579c3 */ /* 0x002e620000008800 */
        /* <DEDUP_REMOVED lines=8> */
[----:B-1----:R2:W1:Y:S01]  /*08c0*/  SYNCS.EXCH.64 URZ, [UR5+0xa0], UR10 ;  /* 0x0000a00a05ff75b2 */ /* 0x0024620008000100 */
[----:B------:R2:W1:Y:S02]  /*08d0*/  SYNCS.EXCH.64 URZ, [UR5+0xa8], UR10 ;  /* 0x0000a80a05ff75b2 */ /* 0x0004640008000100 */
[----:B--2---:R-:W-:Y:S01]  /*08e0*/  NOP ;  /* 0x0000000000007918 */ /* 0x004fe20000000000 */
.L_x_11:
[----:B------:R-:W2:Y:S01]  /*08f0*/  SHFL.IDX PT, R2, R96, RZ, 0x1f ;  /* 0x00001fff60027589 */ /* 0x000ea200000e0000 */
[----:B------:R-:W-:Y:S01]  /*0900*/  NOP ;  /* 0x0000000000007918 */ /* 0x000fe20000000000 */
[----:B--2---:R-:W-:-:S13]  /*0910*/  ISETP.NE.AND P0, PT, R2, 0x4, PT ;  /* 0x000000040200780c */ /* 0x004fda0003f05270 */
[----:B------:R-:W-:Y:S05]  /*0920*/  @P0 BRA `(.L_x_12) ;  /* 0x00000000004c0947 */ /* 0x000fea0003800000 */
[----:B-1----:R-:W1:Y:S01]  /*0930*/  S2UR UR5, SR_CgaCtaId ;  /* 0x00000000000579c3 */ /* 0x002e620000008800 */
[----:B------:R-:W-:Y:S01]  /*0940*/  UMOV UR9, 0xe0 ;  /* 0x000000e000097882 */ /* 0x000fe20000000000 */
[----:B------:R-:W-:Y:S01]  /*0950*/  UMOV UR7, 0x400 ;  /* 0x0000040000077882 */ /* 0x000fe20000000000 */
[----:B------:R-:W-:Y:S01]  /*0960*/  USEL UR9, UR9, 0x100, UP3 ;  /* 0x0000010009097887 */ /* 0x000fe20009800000 */
[----:B------:R-:W-:Y:S01]  /*0970*/  UMOV UR4, 0x1 ;  /* 0x0000000100047882 */ /* 0x000fe20000000000 */
[----:B------:R-:W-:Y:S01]  /*0980*/  ELECT P0, URZ, PT ;  /* 0x0000000000ff782f */ /* 0x000fe20003800000 */
[----:B------:R-:W-:-:S04]  /*0990*/  UIADD3 UR10, UPT, UPT, -UR4, 0x100000, URZ ;  /* 0x00100000040a7890 */ /* 0x000fc8000fffe1ff */
[----:B------:R-:W-:Y:S02]  /*09a0*/  USHF.L.U32 UR11, UR10, 0xb, URZ ;  /* 0x0000000b0a0b7899 */ /* 0x000fe400080006ff */
[----:B------:R-:W-:Y:S02]  /*09b0*/  USHF.L.U32 UR10, UR10, 0x1, URZ ;  /* 0x000000010a0a7899 */ /* 0x000fe400080006ff */
[----:B------:R-:W-:-:S04]  /*09c0*/  UIADD3 UR12, UPT, UPT, -UR9, 0x100000, URZ ;  /* 0x00100000090c7890 */ /* 0x000fc8000fffe1ff */
[----:B------:R-:W-:Y:S02]  /*09d0*/  USHF.L.U32 UR13, UR12, 0xb, URZ ;  /* 0x0000000b0c0d7899 */ /* 0x000fe400080006ff */
[----:B------:R-:W-:Y:S02]  /*09e0*/  USHF.L.U32 UR12, UR12, 0x1, URZ ;  /* 0x000000010c0c7899 */ /* 0x000fe400080006ff */
[----:B-1----:R-:W-:Y:S01]  /*09f0*/  ULEA UR5, UR5, UR7, 0x18 ;  /* 0x0000000705057291 */ /* 0x002fe2000f8ec0ff */
[----:B------:R-:W1:Y:S11]  /*0a00*/  FENCE.VIEW.ASYNC.S ;  /* 0x00000000000073c6 */ /* 0x000e760000000000 */
[----:B-1----:R2:W1:Y:S01]  /*0a10*/  SYNCS.EXCH.64 URZ, [UR5+0xb0], UR10 ;  /* 0x0000b00a05ff75b2 */ /* 0x0024620008000100 */
[----:B------:R2:W1:Y:S01]  /*0a20*/  SYNCS.EXCH.64 URZ, [UR5+0xc0], UR12 ;  /* 0x0000c00c05ff75b2 */ /* 0x0004620008000100 */
[----:B------:R2:W1:Y:S01]  /*0a30*/  SYNCS.EXCH.64 URZ, [UR5+0xb8], UR10 ;  /* 0x0000b80a05ff75b2 */ /* 0x0004620008000100 */
[----:B------:R2:W1:Y:S02]  /*0a40*/  SYNCS.EXCH.64 URZ, [UR5+0xc8], UR12 ;  /* 0x0000c80c05ff75b2 */ /* 0x0004640008000100 */
[----:B--2---:R-:W-:Y:S01]  /*0a50*/  NOP ;  /* 0x0000000000007918 */ /* 0x004fe20000000000 */
.L_x_12:
        /* <DEDUP_REMOVED lines=26> */
.L_x_13:
        /* <DEDUP_REMOVED lines=18> */
.L_x_14:
[----:B-1----:R-:W1:Y:S01]  /*0d20*/  S2UR UR5, SR_CTAID.X ;  /* 0x00000000000579c3 */ /* 0x002e620000002500 */
[----:B------:R-:W-:-:S05]  /*0d30*/  CS2R.32 R91, SR_CgaSize ;  /* 0x00000000005b7805 */ /* 0x000fca0000008a00 */
[----:B------:R-:W-:-:S05]  /*0d40*/  IMAD R91, R91, -0xa0, RZ ;  /* 0xffffff605b5b7824 */ /* 0x000fca00078e02ff */
[----:B------:R-:W-:-:S14]  /*0d50*/  R2UR UR9, R91 ;  /* 0x000000005b0972ca */ /* 0x000fdc00000e0000 */
[----:B------:R-:W2:Y:S01]  /*0d60*/  LDCU UR9, c[0x0][UR9+0x2b0] ;  /* 0x00005600090977ac */ /* 0x000ea20008000800 */
[----:B------:R-:W-:Y:S01]  /*0d70*/  NOP ;  /* 0x0000000000007918 */ /* 0x000fe20000000000 */
[----:B------:R-:W-:-:S05]  /*0d80*/  CS2R.32 R91, SR_CgaSize ;  /* 0x00000000005b7805 */ /* 0x000fca0000008a00 */
[----:B------:R-:W-:-:S05]  /*0d90*/  IMAD R91, R91, -0xa0, RZ ;  /* 0xffffff605b5b7824 */ /* 0x000fca00078e02ff */
[----:B------:R-:W-:-:S14]  /*0da0*/  R2UR UR7, R91 ;  /* 0x000000005b0772ca */ /* 0x000fdc00000e0000 */
[----:B------:R-:W3:Y:S01]  /*0db0*/  LDCU UR7, c[0x0][UR7+0x2b4] ;  /* 0x00005680070777ac */ /* 0x000ee20008000800 */
[----:B------:R-:W4:Y:S08]  /*0dc0*/  S2UR UR4, SR_CTAID.Y ;  /* 0x00000000000479c3 */ /* 0x000f300000002600 */
[----:B------:R-:W3:Y:S01]  /*0dd0*/  LDC R10, c[0x0][0xb24] ;  /* 0x0002c900ff0a7b82 */ /* 0x000ee20000000800 */
[----:B-1----:R-:W-:-:S02]  /*0de0*/  I2FP.F32.U32 R91, UR5 ;  /* 0x00000005005b7c45 */ /* 0x002fc40008201000 */
[----:B------:R-:W-:-:S05]  /*0df0*/  CS2R.32 R3, SR_CgaSize ;  /* 0x0000000000037805 */ /* 0x000fca0000008a00 */
[----:B------:R-:W-:-:S06]  /*0e00*/  IMAD R3, R3, -0xa0, RZ ;  /* 0xffffff6003037824 */ /* 0x000fcc00078e02ff */
[----:B------:R-:W1:Y:S01]  /*0e10*/  LDC R3, c[0x0][R3+0x2a0] ;  /* 0x0000a80003037b82 */ /* 0x000e620000000800 */
[----:B------:R-:W-:Y:S01]  /*0e20*/  MOV R15, UR5 ;  /* 0x00000005000f7c02 */ /* 0x000fe20008000f00 */
[----:B--2---:R-:W-:Y:S01]  /*0e30*/  FMUL R91, R91, UR9 ;  /* 0x000000095b5b7c20 */ /* 0x004fe20008400000 */
[----:B----4-:R-:W-:Y:S02]  /*0e40*/  I2FP.F32.U32 R90, UR4 ;  /* 0x00000004005a7c45 */ /* 0x010fe40008201000 */
[----:B------:R-:W-:-:S05]  /*0e50*/  CS2R.32 R2, SR_CgaSize ;  /* 0x0000000000027805 */ /* 0x000fca0000008a00 */
[----:B------:R-:W-:-:S06]  /*0e60*/  IMAD R2, R2, -0xa0, RZ ;  /* 0xffffff6002027824 */ /* 0x000fcc00078e02ff */
[----:B------:R-:W2:Y:S01]  /*0e70*/  LDC R2, c[0x0][R2+0x2a4] ;  /* 0x0000a90002027b82 */ /* 0x000ea20000000800 */
[----:B------:R-:W-:Y:S01]  /*0e80*/  MOV R14, UR4 ;  /* 0x00000004000e7c02 */ /* 0x000fe20008000f00 */
[----:B------:R-:W4:Y:S01]  /*0e90*/  F2I.U32.TRUNC.NTZ R91, R91 ;  /* 0x0000005b005b7305 */ /* 0x000f22000020f000 */
[----:B---3--:R-:W-:-:S05]  /*0ea0*/  FMUL R90, R90, UR7 ;  /* 0x000000075a5a7c20 */ /* 0x008fca0008400000 */
[----:B------:R-:W-:Y:S01]  /*0eb0*/  BAR.SYNC.DEFER_BLOCKING 0x0 ;  /* 0x0000000000007b1d */ /* 0x000fe20000010000 */
[----:B------:R-:W-:-:S05]  /*0ec0*/  ISETP.GE.AND P0, PT, R10, 0x1, PT ;  /* 0x000000010a00780c */ /* 0x000fca0003f06270 */
[----:B------:R-:W3:Y:S02]  /*0ed0*/  F2I.U32.TRUNC.NTZ R90, R90 ;  /* 0x0000005a005a7305 */ /* 0x000ee4000020f000 */
[----:B------:R-:W2:Y:S01]  /*0ee0*/  S2UR UR36, SR_CTAID.Z ;  /* 0x00000000002479c3 */ /* 0x000ea20000002700 */
[----:B----4-:R-:W-:-:S05]  /*0ef0*/  IADD3 R91, PT, PT, -R91, RZ, RZ ;  /* 0x000000ff5b5b7210 */ /* 0x010fca0007ffe1ff */
[----:B-1----:R-:W-:Y:S01]  /*0f00*/  IMAD R91, R3, R91, UR5 ;  /* 0x00000005035b7e24 */ /* 0x002fe2000f8e025b */
[----:B---3--:R-:W-:-:S05]  /*0f10*/  IADD3 R90, PT, PT, -R90, RZ, RZ ;  /* 0x000000ff5a5a7210 */ /* 0x008fca0007ffe1ff */
[----:B--2---:R-:W-:Y:S01]  /*0f20*/  IMAD R90, R2, R90, UR4 ;  /* 0x00000004025a7e24 */ /* 0x004fe2000f8e025a */
[----:B------:R-:W-:Y:S06]  /*0f30*/  @!P0 BRA `(.L_x_15) ;  /* 0x0000000000b88947 */ /* 0x000fec0003800000 */
[----:B------:R-:W1:Y:S01]  /*0f40*/  LDC.64 R4, c[0x0][0xb18] ;  /* 0x0002c600ff047b82 */ /* 0x000e620000000a00 */
[----:B------:R-:W-:-:S07]  /*0f50*/  ISETP.NE.AND P0, PT, R10, 0x1, PT ;  /* 0x000000010a00780c */ /* 0x000fce0003f05270 */
[----:B------:R-:W2:Y:S08]  /*0f60*/  LDC R9, c[0x0][0xb0c] ;  /* 0x0002c300ff097b82 */ /* 0x000eb00000000800 */
[----:B------:R-:W3:Y:S08]  /*0f70*/  LDC R12, c[0x0][0x370] ;  /* 0x0000dc00ff0c7b82 */ /* 0x000ef00000000800 */
[----:B------:R-:W4:Y:S01]  /*0f80*/  LDC R11, c[0x0][0x374] ;  /* 0x0000dd00ff0b7b82 */ /* 0x000f220000000800 */
[----:B-1----:R-:W-:-:S07]  /*0f90*/  ISETP.NE.AND P1, PT, R4, 0x1, PT ;  /* 0x000000010400780c */ /* 0x002fce0003f25270 */
[----:B------:R-:W3:Y:S01]  /*0fa0*/  LDC.64 R6, c[0x0][0xb10] ;  /* 0x0002c400ff067b82 */ /* 0x000ee20000000a00 */
[----:B--2---:R-:W-:-:S07]  /*0fb0*/  ISETP.NE.AND P2, PT, R9, 0x1, PT ;  /* 0x000000010900780c */ /* 0x004fce0003f45270 */
[----:B------:R-:W1:Y:S08]  /*0fc0*/  LDC R8, c[0x0][0xb20] ;  /* 0x0002c800ff087b82 */ /* 0x000e700000000800 */
[----:B------:R-:W2:Y:S01]  /*0fd0*/  LDC.64 R2, c[0x0][0xb28] ;  /* 0x0002ca00ff027b82 */ /* 0x000ea20000000a00 */
[----:B----4-:R-:W-:-:S04]  /*0fe0*/  IMAD.HI.U32 R13, R11, R5, RZ ;  /* 0x000000050b0d7227 */ /* 0x010fc800078e00ff */
[----:B------:R-:W-:-:S04]  /*0ff0*/  IMAD.HI.U32 R5, R14, R5, RZ ;  /* 0x000000050e057227 */ /* 0x000fc800078e00ff */
[----:B---3--:R-:W-:-:S05]  /*1000*/  IMAD.HI.U32 R16, R12, R6, RZ ;  /* 0x000000060c107227 */ /* 0x008fca00078e00ff */
[-C--:B------:R-:W-:Y:S01]  /*1010*/  @P2 SHF.R.U32.HI R12, RZ, R7.reuse, R16 ;  /* 0x00000007ff0c2219 */ /* 0x080fe20000011610 */
[----:B------:R-:W-:Y:S01]  /*1020*/  IMAD.HI.U32 R16, R15, R6, RZ ;  /* 0x000000060f107227 */ /* 0x000fe200078e00ff */
[-C--:B-1----:R-:W-:Y:S02]  /*1030*/  @P1 SHF.R.U32.HI R11, RZ, R8.reuse, R13 ;  /* 0x00000008ff0b1219 */ /* 0x082fe4000001160d */
[----:B------:R-:W-:Y:S02]  /*1040*/  SHF.R.U32.HI R5, RZ, R8, R5 ;  /* 0x00000008ff057219 */ /* 0x000fe40000011605 */
[----:B------:R-:W-:Y:S02]  /*1050*/  SHF.R.U32.HI R16, RZ, R7, R16 ;  /* 0x00000007ff107219 */ /* 0x000fe40000011610 */
[----:B------:R-:W-:Y:S01]  /*1060*/  SEL R5, R14, R5, !P1 ;  /* 0x000000050e057207 */ /* 0x000fe20004800000 */
[----:B--2---:R-:W-:Y:S01]  /*1070*/  IMAD.HI.U32 R13, R11, R2, RZ ;  /* 0x000000020b0d7227 */ /* 0x004fe200078e00ff */
[----:B------:R-:W-:-:S03]  /*1080*/  SEL R16, R15, R16, !P2 ;  /* 0x000000100f107207 */ /* 0x000fc60005000000 */
[----:B------:R-:W-:Y:S01]  /*1090*/  IMAD.HI.U32 R6, R12, R2, RZ ;  /* 0x000000020c067227 */ /* 0x000fe200078e00ff */
[----:B------:R-:W-:-:S04]  /*10a0*/  @P0 SHF.R.U32.HI R11, RZ, R3, R13 ;  /* 0x00000003ff0b0219 */ /* 0x000fc8000001160d */
[----:B------:R-:W-:Y:S01]  /*10b0*/  @P0 SHF.R.U32.HI R12, RZ, R3, R6 ;  /* 0x00000003ff0c0219 */ /* 0x000fe20000011606 */
[----:B------:R-:W-:-:S04]  /*10c0*/  IMAD R11, R11, R10, RZ ;  /* 0x0000000a0b0b7224 */ /* 0x000fc800078e02ff */
[----:B------:R-:W-:Y:S01]  /*10d0*/  IMAD R6, R12, R10, RZ ;  /* 0x0000000a0c067224 */ /* 0x000fe200078e02ff */
[----:B------:R-:W-:-:S04]  /*10e0*/  ISETP.GE.AND P1, PT, R5, R11, PT ;  /* 0x0000000b0500720c */ /* 0x000fc80003f26270 */
[----:B------:R-:W-:Y:S01]  /*10f0*/  ISETP.GE.OR P1, PT, R16, R6, P1 ;  /* 0x000000061000720c */ /* 0x000fe20000f26670 */
[----:B------:R-:W-:-:S05]  /*1100*/  IMAD.HI.U32 R6, R5, R2, RZ ;  /* 0x0000000205067227 */ /* 0x000fca00078e00ff */
[----:B------:R-:W-:-:S04]  /*1110*/  SHF.R.U32.HI R6, RZ, R3, R6 ;  /* 0x00000003ff067219 */ /* 0x000fc80000011606 */
[----:B------:R-:W-:-:S03]  /*1120*/  SEL R6, R5, R6, !P0 ;  /* 0x0000000605067207 */ /* 0x000fc60004000000 */
[----:B------:R-:W-:Y:S01]  /*1130*/  @!P1 IMAD.HI.U32 R7, R16, R2, RZ ;  /* 0x0000000210079227 */ /* 0x000fe200078e00ff */
[----:B------:R-:W-:-:S04]  /*1140*/  IADD3 R2, PT, PT, -R6, RZ, RZ ;  /* 0x000000ff06027210 */ /* 0x000fc80007ffe1ff */
[----:B------:R-:W-:Y:S01]  /*1150*/  @!P1 SHF.R.U32.HI R3, RZ, R3, R7 ;  /* 0x00000003ff039219 */ /* 0x000fe20000011607 */
[----:B------:R-:W-:Y:S01]  /*1160*/  IMAD R2, R10, R2, R5 ;  /* 0x000000020a027224 */ /* 0x000fe200078e0205 */
[----:B------:R-:W-:Y:S02]  /*1170*/  IADD3 R7, PT, PT, -R5, RZ, RZ ;  /* 0x000000ff05077210 */ /* 0x000fe40007ffe1ff */
[----:B------:R-:W-:-:S03]  /*1180*/  @!P1 SEL R3, R16, R3, !P0 ;  /* 0x0000000310039207 */ /* 0x000fc60004000000 */
[----:B------:R-:W-:Y:S02]  /*1190*/  IMAD R7, R4, R7, R14 ;  /* 0x0000000704077224 */ /* 0x000fe400078e020e */
[--C-:B------:R-:W-:Y:S02]  /*11a0*/  @!P1 IMAD.IADD R6, R6, 0x1, -R3.reuse ;  /* 0x0000000106069824 */ /* 0x100fe400078e0a03 */
[----:B------:R-:W-:Y:S01]  /*11b0*/  @!P1 IMAD R3, R2, R12, R3 ;  /* 0x0000000c02039224 */ /* 0x000fe200078e0203 */
[----:B------:R-:W-:Y:S01]  /*11c0*/  IADD3 R2, PT, PT, -R16, RZ, RZ ;  /* 0x000000ff10027210 */ /* 0x000fe20007ffe1ff */
[----:B------:R-:W-:Y:S02]  /*11d0*/  @!P1 IMAD R5, R6, R10, R16 ;  /* 0x0000000a06059224 */ /* 0x000fe400078e0210 */
[----:B------:R-:W-:Y:S02]  /*11e0*/  @!P1 IMAD.MOV.U32 R16, RZ, RZ, R3 ;  /* 0x000000ffff109224 */ /* 0x000fe400078e0003 */
[----:B------:R-:W-:-:S02]  /*11f0*/  IMAD R2, R9, R2, R15 ;  /* 0x0000000209027224 */ /* 0x000fc400078e020f */
[----:B------:R-:W-:Y:S02]  /*1200*/  IMAD R14, R5, R4, R7 ;  /* 0x00000004050e7224 */ /* 0x000fe400078e0207 */
[----:B------:R-:W-:Y:S02]  /*1210*/  IMAD R15, R16, R9, R2 ;  /* 0x00000009100f7224 */ /* 0x000fe400078e0202 */
.L_x_15:
[----:B------:R-:W1:Y:S01]  /*1220*/  LDCU UR4, c[0x0][0xb30] ;  /* 0x00016600ff0477ac */ /* 0x000e620008000800 */
[----:B------:R-:W2:Y:S08]  /*1230*/  S2UR UR37, SR_CgaCtaId ;  /* 0x00000000002579c3 */ /* 0x000eb00000008800 */
[----:B------:R-:W3:Y:S01]  /*1240*/  LDC R40, c[0x0][0xb24] ;  /* 0x0002c900ff287b82 */ /* 0x000ee20000000800 */
[----:B-1----:R-:W-:-:S09]  /*1250*/  UISETP.NE.AND UP0, UPT, UR4, 0x1, UPT ;  /* 0x000000010400788c */ /* 0x002fd2000bf05270 */
[----:B--2---:R-:W-:Y:S05]  /*1260*/  BRA.U UP0, `(.L_x_16) ;  /* 0x0000000100407547 */ /* 0x004fea000b800000 */
[----:B------:R-:W1:Y:S08]  /*1270*/  LDC.64 R4, c[0x0][0xb10] ;  /* 0x0002c400ff047b82 */ /* 0x000e700000000a00 */
[----:B------:R-:W2:Y:S08]  /*1280*/  LDC.64 R2, c[0x0][0xb18] ;  /* 0x0002c600ff027b82 */ /* 0x000eb00000000a00 */
[----:B------:R-:W4:Y:S08]  /*1290*/  LDC R6, c[0x0][0xb20] ;  /* 0x0002c800ff067b82 */ /* 0x000f300000000800 */
[----:B------:R-:W3:Y:S01]  /*12a0*/  LDC R7, c[0x0][0xb0c] ;  /* 0x0002c300ff077b82 */ /* 0x000ee20000000800 */
[----:B-1----:R-:W-:-:S05]  /*12b0*/  IMAD.HI.U32 R4, R15, R4, RZ ;  /* 0x000000040f047227 */ /* 0x002fca00078e00ff */
[----:B------:R-:W-:Y:S01]  /*12c0*/  SHF.R.U32.HI R4, RZ, R5, R4 ;  /* 0x00000005ff047219 */ /* 0x000fe20000011604 */
[----:B--2---:R-:W-:Y:S01]  /*12d0*/  IMAD.HI.U32 R3, R14, R3, RZ ;  /* 0x000000030e037227 */ /* 0x004fe200078e00ff */
[----:B------:R-:W-:-:S04]  /*12e0*/  ISETP.NE.AND P0, PT, R2, 0x1, PT ;  /* 0x000000010200780c */ /* 0x000fc80003f05270 */
[----:B----4-:R-:W-:-:S04]  /*12f0*/  SHF.R.U32.HI R3, RZ, R6, R3 ;  /* 0x00000006ff037219 */ /* 0x010fc80000011603 */
[----:B------:R-:W-:Y:S02]  /*1300*/  SEL R3, R14, R3, !P0 ;  /* 0x000000030e037207 */ /* 0x000fe40004000000 */
[----:B---3--:R-:W-:-:S04]  /*1310*/  ISETP.NE.AND P1, PT, R7, 0x1, PT ;  /* 0x000000010700780c */ /* 0x008fc80003f25270 */
[----:B------:R-:W-:-:S05]  /*1320*/  SEL R4, R15, R4, !P1 ;  /* 0x000000040f047207 */ /* 0x000fca0004800000 */
[----:B------:R-:W-:Y:S02]  /*1330*/  IMAD.IADD R5, R3, 0x1, -R4 ;  /* 0x0000000103057824 */ /* 0x000fe400078e0a04 */
[----:B------:R-:W-:Y:S02]  /*1340*/  IMAD.IADD R3, R4, 0x1, -R3 ;  /* 0x0000000104037824 */ /* 0x000fe400078e0a03 */
[----:B------:R-:W-:Y:S02]  /*1350*/  IMAD R15, R5, R7, R15 ;  /* 0x00000007050f7224 */ /* 0x000fe400078e020f */
[----:B------:R-:W-:-:S07]  /*1360*/  IMAD R14, R3, R2, R14 ;  /* 0x00000002030e7224 */ /* 0x000fce00078e020e */
.L_x_16:
[----:B------:R-:W-:Y:S01]  /*1370*/  BAR.SYNC.DEFER_BLOCKING 0x0 ;  /* 0x0000000000007b1d */ /* 0x000fe20000010000 */
[----:B------:R-:W-:Y:S01]  /*1380*/  UISETP.NE.AND UP0, UPT, UR8, 0x2, UPT ;  /* 0x000000020800788c */ /* 0x000fe2000bf05270 */
[----:B------:R-:W-:Y:S02]  /*1390*/  ISETP.NE.OR P5, PT, R0, 0x2, !P5 ;  /* 0x000000020000780c */ /* 0x000fe40006fa5670 */
[----:B------:R-:W-:-:S06]  /*13a0*/  LOP3.LUT R2, R105, 0x1f, RZ, 0xc0, !PT ;  /* 0x0000001f69027812 */ /* 0x000fcc00078ec0ff */
[----:B------:R-:W-:Y:S05]  /*13b0*/  BRA.U UP0, `(.L_x_17) ;  /* 0x0000001100987547 */ /* 0x000fea000b800000 */
[----:B------:R-:W1:Y:S01]  /*13c0*/  LDCU UR13, c[0x0][0x38c] ;  /* 0x00007180ff0d77ac */ /* 0x000e620008000800 */
[----:B------:R-:W2:Y:S01]  /*13d0*/  LDC R8, c[0x0][0x370] ;  /* 0x0000dc00ff087b82 */ /* 0x000ea20000000800 */
[----:B------:R-:W-:Y:S01]  /*13e0*/  HFMA2 R16, -RZ, RZ, 0, 0 ;  /* 0x00000000ff107431 */ /* 0x000fe200000001ff */
[----:B------:R-:W-:Y:S01]  /*13f0*/  ISETP.EQ.OR P4, PT, R2, RZ, P5 ;  /* 0x000000ff0200720c */ /* 0x000fe20002f82670 */
[----:B------:R-:W-:Y:S01]  /*1400*/  IMAD.MOV.U32 R17, RZ, RZ, 0x1 ;  /* 0x00000001ff117424 */ /* 0x000fe200078e00ff */
[----:B------:R-:W-:Y:S01]  /*1410*/  CS2R R12, SRZ ;  /* 0x00000000000c7805 */ /* 0x000fe2000001ff00 */
[----:B------:R-:W-:Y:S01]  /*1420*/  IMAD.MOV.U32 R11, RZ, RZ, 0x1 ;  /* 0x00000001ff0b7424 */ /* 0x000fe200078e00ff */
[----:B------:R-:W4:Y:S02]  /*1430*/  LDCU.64 UR22, c[0x0][0x348] ;  /* 0x00006900ff1677ac */ /* 0x000f240008000a00 */
[----:B------:R-:W2:Y:S01]  /*1440*/  LDC R0, c[0x0][0x374] ;  /* 0x0000dd00ff007b82 */ /* 0x000ea20000000800 */
[----:B------:R-:W-:Y:S01]  /*1450*/  UMOV UR6, URZ ;  /* 0x000000ff00067c82 */ /* 0x000fe20008000000 */
[----:B-1----:R-:W-:-:S04]  /*1460*/  UIADD3 UR5, UPT, UPT, UR13, 0x3f, URZ ;  /* 0x0000003f0d057890 */ /* 0x002fc8000fffe0ff */
[----:B------:R-:W-:-:S04]  /*1470*/  USHF.R.S32.HI UR4, URZ, 0x1f, UR5 ;  /* 0x0000001fff047899 */ /* 0x000fc80008011405 */
[----:B------:R-:W-:-:S04]  /*1480*/  ULEA.HI UR4, UR4, UR5, URZ, 0x6 ;  /* 0x0000000504047291 */ /* 0x000fc8000f8f30ff */
[----:B------:R-:W-:Y:S02]  /*1490*/  USHF.R.S32.HI UR15, URZ, 0x6, UR4 ;  /* 0x00000006ff0f7899 */ /* 0x000fe40008011404 */
[----:B------:R-:W-:Y:S02]  /*14a0*/  UIADD3 UR4, UPT, UPT, UR13, -0x1, URZ ;  /* 0xffffffff0d047890 */ /* 0x000fe4000fffe0ff */
[----:B------:R-:W-:Y:S02]  /*14b0*/  UISETP.LT.U32.AND UP0, UPT, UR15, 0x6, UPT ;  /* 0x000000060f00788c */ /* 0x000fe4000bf01070 */
[----:B------:R-:W-:Y:S02]  /*14c0*/  UISETP.GE.U32.AND UP1, UPT, UR4, -0x7f, UPT ;  /* 0xffffff810400788c */ /* 0x000fe4000bf26070 */
[----:B------:R-:W-:Y:S02]  /*14d0*/  USEL UR14, UR15, 0x6, UP0 ;  /* 0x000000060f0e7887 */ /* 0x000fe40008000000 */
[----:B------:R-:W-:-:S02]  /*14e0*/  UIADD3 UR13, UPT, UPT, UR13, 0x7e, URZ ;  /* 0x0000007e0d0d7890 */ /* 0x000fc4000fffe0ff */
[----:B------:R-:W-:Y:S02]  /*14f0*/  UIADD3 UR5, UPT, UPT, UR14, -0x1, URZ ;  /* 0xffffffff0e057890 */ /* 0x000fe4000fffe0ff */
[----:B------:R-:W-:-:S03]  /*1500*/  UIADD3 UR7, UPT, UPT, UR15, -UR14, URZ ;  /* 0x8000000e0f077290 */ /* 0x000fc6000fffe0ff */
[----:B------:R-:W-:-:S04]  /*1510*/  @UP1 UIADD3 UR5, UPT, UPT, UR14, URZ, URZ ;  /* 0x000000ff0e051290 */ /* 0x000fc8000fffe0ff */
[----:B----4-:R-:W-:-:S12]  /*1520*/  UIADD3 UR5, UPT, UPT, UR5, 0x1, URZ ;  /* 0x0000000105057890 */ /* 0x010fd8000fffe0ff */
.L_x_35:
[----:B------:R-:W-:Y:S01]  /*1530*/  UISETP.NE.AND UP0, UPT, UR37, URZ, UPT ;  /* 0x000000ff2500728c */ /* 0x000fe2000bf05270 */
[----:B------:R-:W1:Y:S08]  /*1540*/  S2UR UR37, SR_CgaCtaId ;  /* 0x00000000002579c3 */ /* 0x000e700000008800 */
[----:B------:R-:W-:Y:S05]  /*1550*/  BRA.U UP0, `(.L_x_18) ;  /* 0x0000000100347547 */ /* 0x000fea000b800000 */
[----:B------:R-:W4:Y:S01]  /*1560*/  S2R R2, SR_CgaCtaId ;  /* 0x0000000000027919 */ /* 0x000f220000008800 */
[----:B------:R-:W-:-:S04]  /*1570*/  MOV R3, 0x400 ;  /* 0x0000040000037802 */ /* 0x000fc80000000f00 */
[----:B----4-:R-:W-:Y:S02]  /*1580*/  LEA R2, R2, R3, 0x18 ;  /* 0x0000000302027211 */ /* 0x010fe400078ec0ff */
[----:B------:R-:W-:-:S03]  /*1590*/  SHF.L.U32 R3, R11, 0x1f, RZ ;  /* 0x0000001f0b037819 */ /* 0x000fc600000006ff */
[----:B------:R-:W-:-:S04]  /*15a0*/  IMAD R2, R12, 0x8, R2 ;  /* 0x000000080c027824 */ /* 0x000fc800078e0202 */
[----:B------:R-:W4:Y:S02]  /*15b0*/  SYNCS.PHASECHK.TRANS64.TRYWAIT P0, [R2+URZ+0x120], R3 ;  /* 0x00012003020075a7 */ /* 0x000f2400080011ff */
[----:B----4-:R-:W-:Y:S05]  /*15c0*/  @!P0 BRA `(.L_x_19) ;  /* 0x0000007800108947 */ /* 0x010fea0003800000 */
.L_x_134:
[----:B------:R-:W-:Y:S01]  /*15d0*/  VIADD R12, R12, 0x1 ;  /* 0x000000010c0c7836 */ /* 0x000fe20000000000 */
[----:B------:R4:W-:Y:S04]  /*15e0*/  SYNCS.ARRIVE.TRANS64.A1T0 RZ, [R2+URZ+0x110], RZ ;  /* 0x000110ff02ff79a7 */ /* 0x0009e800081000ff */
[----:B------:R-:W-:-:S04]  /*15f0*/  ISETP.NE.AND P0, PT, R12, 0x2, PT ;  /* 0x000000020c00780c */ /* 0x000fc80003f05270 */
[----:B------:R-:W-:Y:S02]  /*1600*/  SEL R12, R12, RZ, P0 ;  /* 0x000000ff0c0c7207 */ /* 0x000fe40000000000 */
[----:B----4-:R-:W-:-:S04]  /*1610*/  SEL R2, RZ, 0x1, P0 ;  /* 0x00000001ff027807 */ /* 0x010fc80000000000 */
[----:B------:R-:W-:-:S07]  /*1620*/  LOP3.LUT R11, R11, R2, RZ, 0x3c, !PT ;  /* 0x000000020b0b7212 */ /* 0x000fce00078e3cff */
.L_x_18:
[----:B------:R-:W-:Y:S01]  /*1630*/  UMOV UR4, 0x400 ;  /* 0x0000040000047882 */ /* 0x000fe20000000000 */
[----:B------:R-:W-:Y:S01]  /*1640*/  SHF.L.U32 R2, R17, 0x1f, RZ ;  /* 0x0000001f11027819 */ /* 0x000fe200000006ff */
[----:B-1----:R-:W-:Y:S01]  /*1650*/  ULEA UR4, UR37, UR4, 0x18 ;  /* 0x0000000425047291 */ /* 0x002fe2000f8ec0ff */
[----:B------:R-:W-:Y:S01]  /*1660*/  R2UR UR35, R15 ;  /* 0x000000000f2372ca */ /* 0x000fe200000e0000 */
[----:B------:R-:W-:Y:S01]  /*1670*/  UISETP.GE.U32.AND UP0, UPT, UR13, 0x7f, UPT ;  /* 0x0000007f0d00788c */ /* 0x000fe2000bf06070 */
[----:B------:R-:W-:Y:S01]  /*1680*/  R2UR UR11, R14 ;  /* 0x000000000e0b72ca */ /* 0x000fe200000e0000 */
[----:B------:R-:W-:Y:S01]  /*1690*/  ULEA UR8, UR6, UR4, 0x3 ;  /* 0x0000000406087291 */ /* 0x000fe2000f8e18ff */
[----:B------:R-:W-:-:S08]  /*16a0*/  UMOV UR24, URZ ;  /* 0x000000ff00187c82 */ /* 0x000fd00008000000 */
[----:B------:R1:W4:Y:S01]  /*16b0*/  SYNCS.PHASECHK.TRANS64.TRYWAIT P0, [UR8+0x30], R2 ;  /* 0x00003002ff0075a7 */ /* 0x0003220008001108 */
[----:B------:R-:W-:Y:S02]  /*16c0*/  USHF.L.U32 UR35, UR35, 0x7, URZ ;  /* 0x0000000723237899 */ /* 0x000fe400080006ff */
[----:B------:R-:W-:Y:S01]  /*16d0*/  USHF.L.U32 UR11, UR11, 0x7, URZ ;  /* 0x000000070b0b7899 */ /* 0x000fe200080006ff */
[----:B------:R-:W-:Y:S11]  /*16e0*/  BRA.U !UP0, `(.L_x_20) ;  /* 0x0000000108a47547 */ /* 0x000ff6000b800000 */
[----:B------:R-:W-:Y:S01]  /*16f0*/  UMOV UR16, URZ ;  /* 0x000000ff00107c82 */ /* 0x000fe20008000000 */
[----:B------:R-:W-:-:S05]  /*1700*/  UMOV UR17, UR6 ;  /* 0x0000000600117c82 */ /* 0x000fca0008000000 */
.L_x_25:
[----:B-1----:R-:W-:Y:S01]  /*1710*/  ULEA UR33, UR17, UR4, 0x3 ;  /* 0x0000000411217291 */ /* 0x002fe2000f8e18ff */
[----:B----4-:R-:W-:Y:S01]  /*1720*/  @!P5 MOV R3, 0x8000 ;  /* 0x000080000003d802 */ /* 0x010fe20000000f00 */
[----:B----4-:R-:W-:Y:S10]  /*1730*/  @P0 BRA `(.L_x_21) ;  /* 0x00000000000c0947 */ /* 0x010ff40003800000 */
[----:B------:R-:W-:-:S04]  /*1740*/  SHF.L.U32 R4, R17, 0x1f, RZ ;  /* 0x0000001f11047819 */ /* 0x000fc800000006ff */
[----:B------:R-:W4:Y:S02]  /*1750*/  SYNCS.PHASECHK.TRANS64.TRYWAIT P0, [UR33+0x30], R4 ;  /* 0x00003004ff0075a7 */ /* 0x000f240008001121 */
[----:B----4-:R-:W-:Y:S05]  /*1760*/  @!P0 BRA `(.L_x_22) ;  /* 0x0000007400bc8947 */ /* 0x010fea0003800000 */
.L_x_21:
[----:B------:R4:W-:Y:S01]  /*1770*/  @!P5 SYNCS.ARRIVE.TRANS64 RZ, [UR33], R3 ;  /* 0x00000003ffffd9a7 */ /* 0x0009e20008000021 */
[----:B------:R-:W-:Y:S04]  /*1780*/  BSSY.RECONVERGENT B0, `(.L_x_23) ;  /* 0x0000003000007945 */ /* 0x000fe80003800200 */
[----:B------:R-:W-:Y:S05]  /*1790*/  @P4 BRA `(.L_x_24) ;  /* 0x0000000000044947 */ /* 0x000fea0003800000 */
[----:B------:R-:W-:Y:S05]  /*17a0*/  BPT.TRAP 0x1 ;  /* 0x000000040000795c */ /* 0x000fea0000300000 */
.L_x_24:
[----:B------:R-:W-:Y:S05]  /*17b0*/  BSYNC.RECONVERGENT B0 ;  /* 0x0000000000007941 */ /* 0x000fea0003800200 */
.L_x_23:
[----:B------:R-:W-:Y:S02]  /*17c0*/  UIADD3 UR6, UPT, UPT, UR17, 0x1, URZ ;  /* 0x0000000111067890 */ /* 0x000fe4000fffe0ff */
[----:B------:R-:W-:Y:S02]  /*17d0*/  UIADD3 UR26, UP1, UPT, UR22, 0x80, URZ ;  /* 0x00000080161a7890 */ /* 0x000fe4000ff3e0ff */
[----:B------:R-:W-:Y:S02]  /*17e0*/  UISETP.NE.AND UP0, UPT, UR6, 0x6, UPT ;  /* 0x000000060600788c */ /* 0x000fe4000bf05270 */
[----:B------:R-:W-:Y:S02]  /*17f0*/  USHF.L.U32 UR34, UR16, 0x6, URZ ;  /* 0x0000000610227899 */ /* 0x000fe400080006ff */
[----:B------:R-:W-:Y:S02]  /*1800*/  USEL UR9, URZ, 0x1, UP0 ;  /* 0x00000001ff097887 */ /* 0x000fe40008000000 */
[----:B------:R-:W-:-:S02]  /*1810*/  USEL UR6, UR6, URZ, UP0 ;  /* 0x000000ff06067287 */ /* 0x000fc40008000000 */
[----:B------:R-:W-:Y:S02]  /*1820*/  UIADD3 UR20, UP0, UPT, UR22, 0x180, URZ ;  /* 0x0000018016147890 */ /* 0x000fe4000ff1e0ff */
[----:B------:R-:W-:Y:S01]  /*1830*/  ULEA UR8, UR6, UR4, 0x3 ;  /* 0x0000000406087291 */ /* 0x000fe2000f8e18ff */
[----:B------:R-:W-:Y:S01]  /*1840*/  LOP3.LUT R17, R17, UR9, RZ, 0x3c, !PT ;  /* 0x0000000911117c12 */ /* 0x000fe2000f8e3cff */
[----:B------:R-:W-:Y:S02]  /*1850*/  UIADD3.X UR27, UPT, UPT, URZ, UR23, URZ, UP1, !UPT ;  /* 0x00000017ff1b7290 */ /* 0x000fe40008ffe4ff */
[----:B------:R-:W-:Y:S01]  /*1860*/  UIADD3.X UR21, UPT, UPT, URZ, UR23, URZ, UP0, !UPT ;  /* 0x00000017ff157290 */ /* 0x000fe200087fe4ff */
[----:B-1----:R-:W-:Y:S01]  /*1870*/  SHF.L.U32 R2, R17, 0x1f, RZ ;  /* 0x0000001f11027819 */ /* 0x002fe200000006ff */
[----:B------:R-:W-:Y:S01]  /*1880*/  UMOV UR18, 0x0 ;  /* 0x0000000000127882 */ /* 0x000fe20000000000 */
[----:B------:R-:W-:Y:S01]  /*1890*/  UMOV UR19, 0x10000000 ;  /* 0x1000000000137882 */ /* 0x000fe20000000000 */
[----:B------:R-:W-:Y:S01]  /*18a0*/  UMOV UR12, UR36 ;  /* 0x00000024000c7c82 */ /* 0x000fe20008000000 */
[----:B------:R1:W1:Y:S01]  /*18b0*/  SYNCS.PHASECHK.TRANS64.TRYWAIT P0, [UR8+0x30], R2 ;  /* 0x00003002ff0075a7 */ /* 0x0002620008001108 */
[----:B------:R-:W-:Y:S01]  /*18c0*/  ULEA UR8, UR17, UR4, 0xe ;  /* 0x0000000411087291 */ /* 0x000fe2000f8e70ff */
[----:B------:R-:W-:Y:S01]  /*18d0*/  UMOV UR9, UR33 ;  /* 0x0000002100097c82 */ /* 0x000fe20008000000 */
[----:B------:R-:W-:-:S02]  /*18e0*/  UMOV UR10, UR34 ;  /* 0x00000022000a7c82 */ /* 0x000fc40008000000 */
[----:B------:R-:W-:Y:S02]  /*18f0*/  UIADD3 UR32, UPT, UPT, UR8, 0x8400, URZ ;  /* 0x0000840008207890 */ /* 0x000fe4000fffe0ff */
[----:B------:R-:W-:Y:S02]  /*1900*/  UIADD3 UR8, UPT, UPT, UR8, 0x20400, URZ ;  /* 0x0002040008087890 */ /* 0x000fe4000fffe0ff */
[----:B------:R-:W-:Y:S01]  /*1910*/  UIADD3 UR16, UPT, UPT, UR16, 0x1, URZ ;  /* 0x0000000110107890 */ /* 0x000fe2000fffe0ff */
[----:B------:R-:W-:Y:S01]  /*1920*/  UMOV UR24, UR5 ;  /* 0x0000000500187c82 */ /* 0x000fe20008000000 */
[----:B------:R-:W-:Y:S02]  /*1930*/  UMOV UR17, UR6 ;  /* 0x0000000600117c82 */ /* 0x000fe40008000000 */
[----:B------:R-:W-:Y:S01]  /*1940*/  UISETP.NE.AND UP0, UPT, UR16, UR5, UPT ;  /* 0x000000051000728c */ /* 0x000fe2000bf05270 */
[----:B------:R1:W-:Y:S02]  /*1950*/  UTMALDG.3D [UR32], [UR26], desc[UR18] ;  /* 0x000012201a0075b4 */ /* 0x0003e40008011000 */
[----:B------:R1:W-:Y:S06]  /*1960*/  UTMALDG.3D [UR8], [UR20], desc[UR18] ;  /* 0x00001208140075b4 */ /* 0x0003ec0008011000 */
[----:B------:R-:W-:Y:S05]  /*1970*/  BRA.U UP0, `(.L_x_25) ;  /* 0xfffffffd00647547 */ /* 0x000fea000b83ffff */
.L_x_20:
[----:B-1--4-:R-:W-:Y:S01]  /*1980*/  PLOP3.LUT P0, PT, PT, PT, UP3, 0x80, 0x8 ;  /* 0x000000000008781c */ /* 0x012fe20003f0f038 */
[----:B------:R-:W-:Y:S01]  /*1990*/  ULEA UR8, UR6, UR4, 0x3 ;  /* 0x0000000406087291 */ /* 0x000fe2000f8e18ff */
[----:B------:R-:W-:Y:S01]  /*19a0*/  SHF.L.U32 R2, R17, 0x1f, RZ ;  /* 0x0000001f11027819 */ /* 0x000fe200000006ff */
[----:B------:R-:W-:-:S10]  /*19b0*/  UISETP.GT.AND UP0, UPT, UR15, UR14, UPT ;  /* 0x0000000e0f00728c */ /* 0x000fd4000bf04270 */
[----:B------:R-:W-:Y:S01]  /*19c0*/  @!P0 SYNCS.ARRIVE.TRANS64.A1T0 RZ, [UR4+0xa8], RZ ;  /* 0x0000a8ffffff89a7 */ /* 0x000fe20008100004 */
[----:B------:R1:W4:Y:S01]  /*19d0*/  SYNCS.PHASECHK.TRANS64.TRYWAIT P0, [UR8+0x30], R2 ;  /* 0x00003002ff0075a7 */ /* 0x0003220008001108 */
[----:B------:R-:W-:Y:S05]  /*19e0*/  BRA.U !UP0, `(.L_x_26) ;  /* 0x0000000108a87547 */ /* 0x000fea000b800000 */
[----:B------:R-:W-:Y:S01]  /*19f0*/  UIADD3 UR21, UPT, UPT, UR7, UR24, URZ ;  /* 0x0000001807157290 */ /* 0x000fe2000fffe0ff */
[----:B------:R-:W-:-:S11]  /*1a00*/  UMOV UR25, UR6 ;  /* 0x0000000600197c82 */ /* 0x000fd60008000000 */
.L_x_31:
[----:B-1----:R-:W-:Y:S01]  /*1a10*/  ULEA UR17, UR25, UR4, 0x3 ;  /* 0x0000000419117291 */ /* 0x002fe2000f8e18ff */
[----:B----4-:R-:W-:Y:S01]  /*1a20*/  @!P5 MOV R3, 0x8000 ;  /* 0x000080000003d802 */ /* 0x010fe20000000f00 */
[----:B----4-:R-:W-:Y:S10]  /*1a30*/  @P0 BRA `(.L_x_27) ;  /* 0x00000000000c0947 */ /* 0x010ff40003800000 */
[----:B------:R-:W-:-:S04]  /*1a40*/  SHF.L.U32 R4, R17, 0x1f, RZ ;  /* 0x0000001f11047819 */ /* 0x000fc800000006ff */
[----:B------:R-:W4:Y:S02]  /*1a50*/  SYNCS.PHASECHK.TRANS64.TRYWAIT P0, [UR17+0x30], R4 ;  /* 0x00003004ff0075a7 */ /* 0x000f240008001111 */
[----:B----4-:R-:W-:Y:S05]  /*1a60*/  @!P0 BRA `(.L_x_28) ;  /* 0x0000007400148947 */ /* 0x010fea0003800000 */
.L_x_27:
[----:B------:R4:W-:Y:S01]  /*1a70*/  @!P5 SYNCS.ARRIVE.TRANS64 RZ, [UR17], R3 ;  /* 0x00000003ffffd9a7 */ /* 0x0009e20008000011 */
[----:B------:R-:W-:Y:S04]  /*1a80*/  BSSY.RECONVERGENT B0, `(.L_x_29) ;  /* 0x0000003000007945 */ /* 0x000fe80003800200 */
[----:B------:R-:W-:Y:S05]  /*1a90*/  @P4 BRA `(.L_x_30) ;  /* 0x0000000000044947 */ /* 0x000fea0003800000 */
[----:B------:R-:W-:Y:S05]  /*1aa0*/  BPT.TRAP 0x1 ;  /* 0x000000040000795c */ /* 0x000fea0000300000 */
.L_x_30:
[----:B------:R-:W-:Y:S05]  /*1ab0*/  BSYNC.RECONVERGENT B0 ;  /* 0x0000000000007941 */ /* 0x000fea0003800200 */
.L_x_29:
        /* <DEDUP_REMOVED lines=20> */
[----:B------:R-:W-:Y:S01]  /*1c00*/  UIADD3 UR8, UPT, UPT, UR8, 0x20400, URZ ;  /* 0x0002040008087890 */ /* 0x000fe2000fffe0ff */
[----:B------:R-:W-:Y:S01]  /*1c10*/  UMOV UR9, UR17 ;  /* 0x0000001100097c82 */ /* 0x000fe20008000000 */
[----:B------:R-:W-:Y:S01]  /*1c20*/  UMOV UR10, UR18 ;  /* 0x00000012000a7c82 */ /* 0x000fe20008000000 */
[----:B------:R-:W-:Y:S01]  /*1c30*/  UIADD3 UR24, UPT, UPT, UR24, 0x1, URZ ;  /* 0x0000000118187890 */ /* 0x000fe2000fffe0ff */
[----:B------:R-:W-:-:S03]  /*1c40*/  UMOV UR25, UR6 ;  /* 0x0000000600197c82 */ /* 0x000fc60008000000 */
[----:B------:R1:W-:Y:S01]  /*1c50*/  UTMALDG.3D [UR16], [UR30], desc[UR26] ;  /* 0x00001a101e0075b4 */ /* 0x0003e20008011000 */
[----:B------:R-:W-:Y:S01]  /*1c60*/  UISETP.NE.AND UP0, UPT, UR24, UR21, UPT ;  /* 0x000000151800728c */ /* 0x000fe2000bf05270 */
[----:B------:R1:W-:Y:S08]  /*1c70*/  UTMALDG.3D [UR8], [UR28], desc[UR26] ;  /* 0x00001a081c0075b4 */ /* 0x0003f00008011000 */
[----:B------:R-:W-:Y:S05]  /*1c80*/  BRA.U UP0, `(.L_x_31) ;  /* 0xfffffffd00607547 */ /* 0x000fea000b83ffff */
.L_x_26:
[C---:B-1----:R-:W-:Y:S01]  /*1c90*/  LEA R2, R16.reuse, UR4, 0x3 ;  /* 0x0000000410027c11 */ /* 0x042fe2000f8e18ff */
[----:B------:R-:W-:Y:S01]  /*1ca0*/  NOP ;  /* 0x0000000000007918 */ /* 0x000fe20000000000 */
[----:B----4-:R-:W-:Y:S02]  /*1cb0*/  SHF.L.U32 R3, R13, 0x1f, RZ ;  /* 0x0000001f0d037819 */ /* 0x010fe400000006ff */
[----:B------:R-:W-:Y:S02]  /*1cc0*/  LEA R4, R16, UR4, 0x4 ;  /* 0x0000000410047c11 */ /* 0x000fe4000f8e20ff */
[----:B------:R-:W1:Y:S02]  /*1cd0*/  SYNCS.PHASECHK.TRANS64.TRYWAIT P0, [R2+URZ+0xb0], R3 ;  /* 0x0000b003020075a7 */ /* 0x000e6400080011ff */
[----:B-1----:R-:W-:Y:S05]  /*1ce0*/  @!P0 BRA `(.L_x_32) ;  /* 0x00000070008c8947 */ /* 0x002fea0003800000 */
.L_x_137:
[----:B------:R-:W4:Y:S01]  /*1cf0*/  LDS.128 R4, [R4+0x140] ;  /* 0x0001400004047984 */ /* 0x000f220000000c00 */
[----:B---3--:R-:W-:Y:S01]  /*1d00*/  ISETP.GE.AND P0, PT, R40, 0x1, PT ;  /* 0x000000012800780c */ /* 0x008fe20003f06270 */
[----:B-1----:R-:W-:Y:S01]  /*1d10*/  VIADD R2, R2, 0xc0 ;  /* 0x000000c002027836 */ /* 0x002fe20000000000 */
[----:B------:R-:W-:Y:S01]  /*1d20*/  @!PT LDS RZ, [RZ] ;  /* 0x00000000fffff984 */ /* 0x000fe20000000800 */
[----:B------:R-:W-:Y:S01]  /*1d30*/  @!PT LDS RZ, [RZ] ;  /* 0x00000000fffff984 */ /* 0x000fe20000000800 */
[----:B------:R-:W-:Y:S01]  /*1d40*/  @!PT LDS RZ, [RZ] ;  /* 0x00000000fffff984 */ /* 0x000fe20000000800 */
[----:B------:R-:W-:Y:S01]  /*1d50*/  @!PT LDS RZ, [RZ] ;  /* 0x00000000fffff984 */ /* 0x000fe20000000800 */
[----:B------:R1:W-:Y:S06]  /*1d60*/  MEMBAR.ALL.CTA ;  /* 0x0000000000007992 */ /* 0x0003ec0000008000 */
[----:B-1----:R-:W1:Y:S01]  /*1d70*/  FENCE.VIEW.ASYNC.S ;  /* 0x00000000000073c6 */ /* 0x002e620000000000 */
[----:B------:R-:W-:-:S04]  /*1d80*/  PRMT R2, RZ, 0x654, R2 ;  /* 0x00000654ff027816 */ /* 0x000fc80000000002 */
[----:B-1----:R1:W-:Y:S01]  /*1d90*/  SYNCS.ARRIVE.TRANS64.RED.A1T0 RZ, [R2+URZ], RZ ;  /* 0x000000ff02ff79a7 */ /* 0x0023e200081004ff */
[----:B----4-:R-:W-:-:S13]  /*1da0*/  LOP3.LUT P2, RZ, R6, 0x1, RZ, 0xc0, !PT ;  /* 0x0000000106ff7812 */ /* 0x010fda000784c0ff */
[----:B------:R-:W-:Y:S01]  /*1db0*/  @P2 SHF.R.U32.HI R3, RZ, 0x10, R5 ;  /* 0x00000010ff032819 */ /* 0x000fe20000011605 */
[----:B------:R-:W-:Y:S01]  /*1dc0*/  VOTEU.ANY UP0, P2 ;  /* 0x0000000000ff7886 */ /* 0x000fe20001000100 */
[----:B------:R-:W-:Y:S02]  /*1dd0*/  @P2 MOV R10, R4 ;  /* 0x00000004000a2202 */ /* 0x000fe40000000f00 */
[----:B------:R-:W-:Y:S02]  /*1de0*/  @P2 R2UR.BROADCAST UR8, R3 ;  /* 0x00000000030822ca */ /* 0x000fe400008e0000 */
[----:B------:R-:W-:-:S11]  /*1df0*/  @P2 LOP3.LUT R9, R5, 0xffff, RZ, 0xc0, !PT ;  /* 0x0000ffff05092812 */ /* 0x000fd600078ec0ff */
[----:B------:R-:W-:Y:S01]  /*1e00*/  @UP0 UMOV UR36, UR8 ;  /* 0x0000000800240c82 */ /* 0x000fe20008000000 */
[----:B-1----:R-:W-:Y:S05]  /*1e10*/  @!P0 BRA `(.L_x_33) ;  /* 0x0000000000b88947 */ /* 0x002fea0003800000 */
[----:B------:R-:W2:Y:S01]  /*1e20*/  LDC.64 R4, c[0x0][0xb18] ;  /* 0x0002c600ff047b82 */ /* 0x000ea20000000a00 */
[----:B------:R-:W-:-:S07]  /*1e30*/  ISETP.NE.AND P3, PT, R40, 0x1, PT ;  /* 0x000000012800780c */ /* 0x000fce0003f65270 */
[----:B------:R-:W1:Y:S08]  /*1e40*/  LDC.64 R6, c[0x0][0xb10] ;  /* 0x0002c400ff067b82 */ /* 0x000e700000000a00 */
[----:B------:R-:W3:Y:S08]  /*1e50*/  LDC R14, c[0x0][0xb20] ;  /* 0x0002c800ff0e7b82 */ /* 0x000ef00000000800 */
[----:B------:R-:W4:Y:S01]  /*1e60*/  LDC R15, c[0x0][0xb0c] ;  /* 0x0002c300ff0f7b82 */ /* 0x000f220000000800 */
[----:B--2---:R-:W-:Y:S01]  /*1e70*/  IMAD.HI.U32 R19, R0, R5, RZ ;  /* 0x0000000500137227 */ /* 0x004fe200078e00ff */
[----:B------:R-:W-:-:S03]  /*1e80*/  ISETP.NE.AND P0, PT, R4, 0x1, PT ;  /* 0x000000010400780c */ /* 0x000fc60003f05270 */
[----:B------:R-:W-:-:S03]  /*1e90*/  IMAD.HI.U32 R5, R9, R5, RZ ;  /* 0x0000000509057227 */ /* 0x000fc600078e00ff */
[----:B------:R-:W2:Y:S01]  /*1ea0*/  LDC.64 R2, c[0x0][0xb28] ;  /* 0x0002ca00ff027b82 */ /* 0x000ea20000000a00 */
[----:B-1----:R-:W-:-:S04]  /*1eb0*/  IMAD.HI.U32 R20, R8, R6, RZ ;  /* 0x0000000608147227 */ /* 0x002fc800078e00ff */
[----:B------:R-:W-:Y:S01]  /*1ec0*/  IMAD.HI.U32 R21, R10, R6, RZ ;  /* 0x000000060a157227 */ /* 0x000fe200078e00ff */
[----:B------:R-:W-:Y:S02]  /*1ed0*/  SHF.R.U32.HI R20, RZ, R7, R20 ;  /* 0x00000007ff147219 */ /* 0x000fe40000011614 */
[-C--:B---3--:R-:W-:Y:S02]  /*1ee0*/  SHF.R.U32.HI R19, RZ, R14.reuse, R19 ;  /* 0x0000000eff137219 */ /* 0x088fe40000011613 */
[----:B------:R-:W-:Y:S02]  /*1ef0*/  SHF.R.U32.HI R5, RZ, R14, R5 ;  /* 0x0000000eff057219 */ /* 0x000fe40000011605 */
[----:B------:R-:W-:Y:S02]  /*1f00*/  SEL R19, R0, R19, !P0 ;  /* 0x0000001300137207 */ /* 0x000fe40004000000 */
[----:B------:R-:W-:Y:S02]  /*1f10*/  SHF.R.U32.HI R21, RZ, R7, R21 ;  /* 0x00000007ff157219 */ /* 0x000fe40000011615 */
[----:B----4-:R-:W-:-:S02]  /*1f20*/  ISETP.NE.AND P1, PT, R15, 0x1, PT ;  /* 0x000000010f00780c */ /* 0x010fc40003f25270 */
[----:B------:R-:W-:Y:S02]  /*1f30*/  SEL R5, R9, R5, !P0 ;  /* 0x0000000509057207 */ /* 0x000fe40004000000 */
[----:B------:R-:W-:Y:S02]  /*1f40*/  SEL R20, R8, R20, !P1 ;  /* 0x0000001408147207 */ /* 0x000fe40004800000 */
[----:B------:R-:W-:Y:S01]  /*1f50*/  SEL R21, R10, R21, !P1 ;  /* 0x000000150a157207 */ /* 0x000fe20004800000 */
[----:B--2---:R-:W-:-:S04]  /*1f60*/  IMAD.HI.U32 R18, R19, R2, RZ ;  /* 0x0000000213127227 */ /* 0x004fc800078e00ff */
        /* <DEDUP_REMOVED lines=10> */
[----:B------:R-:W-:-:S04]  /*2010*/  @!P0 IMAD.HI.U32 R7, R21, R2, RZ ;  /* 0x0000000215078227 */ /* 0x000fc800078e00ff */
[----:B------:R-:W-:Y:S01]  /*2020*/  IMAD.MOV R2, RZ, RZ, -R6 ;  /* 0x000000ffff027224 */ /* 0x000fe200078e0a06 */
[----:B------:R-:W-:Y:S02]  /*2030*/  @!P0 SHF.R.U32.HI R3, RZ, R3, R7 ;  /* 0x00000003ff038219 */ /* 0x000fe40000011607 */
[----:B------:R-:W-:Y:S01]  /*2040*/  IADD3 R7, PT, PT, -R5, RZ, RZ ;  /* 0x000000ff05077210 */ /* 0x000fe20007ffe1ff */
[----:B------:R-:W-:Y:S01]  /*2050*/  IMAD R2, R40, R2, R5 ;  /* 0x0000000228027224 */ /* 0x000fe200078e0205 */
        /* <DEDUP_REMOVED lines=10> */
.L_x_33:
[----:B------:R-:W1:Y:S02]  /*2100*/  LDCU UR8, c[0x0][0xb30] ;  /* 0x00016600ff0877ac */ /* 0x000e640008000800 */
[----:B-1----:R-:W-:-:S09]  /*2110*/  UISETP.NE.AND UP0, UPT, UR8, 0x1, UPT ;  /* 0x000000010800788c */ /* 0x002fd2000bf05270 */
[----:B------:R-:W-:Y:S05]  /*2120*/  BRA.U UP0, `(.L_x_34) ;  /* 0x0000000100407547 */ /* 0x000fea000b800000 */
[----:B------:R-:W1:Y:S08]  /*2130*/  LDC.64 R4, c[0x0][0xb10] ;  /* 0x0002c400ff047b82 */ /* 0x000e700000000a00 */
[----:B------:R-:W3:Y:S08]  /*2140*/  LDC.64 R2, c[0x0][0xb18] ;  /* 0x0002c600ff027b82 */ /* 0x000ef00000000a00 */
[----:B------:R-:W4:Y:S08]  /*2150*/  LDC R6, c[0x0][0xb20] ;  /* 0x0002c800ff067b82 */ /* 0x000f300000000800 */
[----:B------:R-:W2:Y:S01]  /*2160*/  LDC R7, c[0x0][0xb0c] ;  /* 0x0002c300ff077b82 */ /* 0x000ea20000000800 */
[----:B-1----:R-:W-:-:S05]  /*2170*/  IMAD.HI.U32 R4, R10, R4, RZ ;  /* 0x000000040a047227 */ /* 0x002fca00078e00ff */
[----:B------:R-:W-:Y:S01]  /*2180*/  SHF.R.U32.HI R4, RZ, R5, R4 ;  /* 0x00000005ff047219 */ /* 0x000fe20000011604 */
[----:B---3--:R-:W-:Y:S01]  /*2190*/  IMAD.HI.U32 R3, R9, R3, RZ ;  /* 0x0000000309037227 */ /* 0x008fe200078e00ff */
[----:B------:R-:W-:-:S04]  /*21a0*/  ISETP.NE.AND P0, PT, R2, 0x1, PT ;  /* 0x000000010200780c */ /* 0x000fc80003f05270 */
[----:B----4-:R-:W-:-:S04]  /*21b0*/  SHF.R.U32.HI R3, RZ, R6, R3 ;  /* 0x00000006ff037219 */ /* 0x010fc80000011603 */
[----:B------:R-:W-:Y:S02]  /*21c0*/  SEL R3, R9, R3, !P0 ;  /* 0x0000000309037207 */ /* 0x000fe40004000000 */
[----:B--2---:R-:W-:-:S04]  /*21d0*/  ISETP.NE.AND P1, PT, R7, 0x1, PT ;  /* 0x000000010700780c */ /* 0x004fc80003f25270 */
[----:B------:R-:W-:-:S05]  /*21e0*/  SEL R4, R10, R4, !P1 ;  /* 0x000000040a047207 */ /* 0x000fca0004800000 */
[----:B------:R-:W-:Y:S02]  /*21f0*/  IMAD.IADD R5, R3, 0x1, -R4 ;  /* 0x0000000103057824 */ /* 0x000fe400078e0a04 */
[----:B------:R-:W-:Y:S02]  /*2200*/  IMAD.IADD R3, R4, 0x1, -R3 ;  /* 0x0000000104037824 */ /* 0x000fe400078e0a03 */
[----:B------:R-:W-:Y:S02]  /*2210*/  IMAD R10, R5, R7, R10 ;  /* 0x00000007050a7224 */ /* 0x000fe400078e020a */
[----:B------:R-:W-:-:S07]  /*2220*/  IMAD R9, R3, R2, R9 ;  /* 0x0000000203097224 */ /* 0x000fce00078e0209 */
.L_x_34:
[----:B------:R-:W-:Y:S01]  /*2230*/  VIADD R16, R16, 0x1 ;  /* 0x0000000110107836 */ /* 0x000fe20000000000 */
[----:B------:R-:W-:Y:S01]  /*2240*/  UPLOP3.LUT UP3, UPT, UPT, UPT, UPT, 0x80, 0x8 ;  /* 0x000000000008789c */ /* 0x000fe20003f6f070 */
[----:B------:R-:W-:Y:S02]  /*2250*/  IMAD.IADD R15, R10, 0x1, R91 ;  /* 0x000000010a0f7824 */ /* 0x000fe400078e025b */
[----:B------:R-:W-:Y:S01]  /*2260*/  IMAD.IADD R14, R9, 0x1, R90 ;  /* 0x00000001090e7824 */ /* 0x000fe200078e025a */
[----:B------:R-:W-:-:S04]  /*2270*/  ISETP.NE.AND P0, PT, R16, 0x2, PT ;  /* 0x000000021000780c */ /* 0x000fc80003f05270 */
[----:B------:R-:W-:Y:S02]  /*2280*/  SEL R2, RZ, 0x1, P0 ;  /* 0x00000001ff027807 */ /* 0x000fe40000000000 */
[----:B------:R-:W-:Y:S02]  /*2290*/  SEL R16, R16, RZ, P0 ;  /* 0x000000ff10107207 */ /* 0x000fe40000000000 */
[----:B------:R-:W-:Y:S01]  /*22a0*/  LOP3.LUT R13, R13, R2, RZ, 0x3c, !PT ;  /* 0x000000020d0d7212 */ /* 0x000fe200078e3cff */
[----:B------:R-:W-:Y:S06]  /*22b0*/  @P2 BRA `(.L_x_35) ;  /* 0xfffffff0009c2947 */ /* 0x000fec000383ffff */
[----:B------:R-:W-:Y:S01]  /*22c0*/  UIADD3 UR4, UPT, UPT, UR4, 0x30, URZ ;  /* 0x0000003004047890 */ /* 0x000fe2000fffe0ff */
[----:B------:R-:W-:-:S03]  /*22d0*/  SHF.L.U32 R2, R17, 0x1f, RZ ;  /* 0x0000001f11027819 */ /* 0x000fc600000006ff */
[----:B------:R-:W-:-:S09]  /*22e0*/  ULEA UR5, UR6, UR4, 0x3 ;  /* 0x0000000406057291 */ /* 0x000fd2000f8e18ff */
[----:B------:R-:W1:Y:S02]  /*22f0*/  SYNCS.PHASECHK.TRANS64.TRYWAIT P0, [UR5], R2 ;  /* 0x00000002ff0075a7 */ /* 0x000e640008001105 */
[----:B-1----:R-:W-:Y:S05]  /*2300*/  @!P0 BRA `(.L_x_36) ;  /* 0x0000006c00188947 */ /* 0x002fea0003800000 */
.L_x_139:
[----:B------:R-:W-:-:S04]  /*2310*/  UIADD3 UR6, UPT, UPT, UR6, 0x1, URZ ;  /* 0x0000000106067890 */ /* 0x000fc8000fffe0ff */
[----:B------:R-:W-:-:S04]  /*2320*/  UISETP.NE.AND UP0, UPT, UR6, 0x6, UPT ;  /* 0x000000060600788c */ /* 0x000fc8000bf05270 */
[----:B------:R-:W-:Y:S02]  /*2330*/  USEL UR7, URZ, 0x1, UP0 ;  /* 0x00000001ff077887 */ /* 0x000fe40008000000 */
[----:B------:R-:W-:-:S04]  /*2340*/  USEL UR6, UR6, URZ, UP0 ;  /* 0x000000ff06067287 */ /* 0x000fc80008000000 */
[----:B------:R-:W-:Y:S01]  /*2350*/  ULEA UR5, UR6, UR4, 0x3 ;  /* 0x0000000406057291 */ /* 0x000fe2000f8e18ff */
[----:B-1----:R-:W-:-:S04]  /*2360*/  LOP3.LUT R2, R17, UR7, RZ, 0x3c, !PT ;  /* 0x0000000711027c12 */ /* 0x002fc8000f8e3cff */
[----:B------:R-:W-:-:S04]  /*2370*/  SHF.L.U32 R3, R2, 0x1f, RZ ;  /* 0x0000001f02037819 */ /* 0x000fc800000006ff */
[----:B------:R-:W1:Y:S02]  /*2380*/  SYNCS.PHASECHK.TRANS64.TRYWAIT P0, [UR5], R3 ;  /* 0x00000003ff0075a7 */ /* 0x000e640008001105 */
[----:B-1----:R-:W-:Y:S05]  /*2390*/  @!P0 BRA `(.L_x_37) ;  /* 0x0000006c000c8947 */ /* 0x002fea0003800000 */
.L_x_141:
[----:B------:R-:W-:-:S04]  /*23a0*/  UIADD3 UR6, UPT, UPT, UR6, 0x1, URZ ;  /* 0x0000000106067890 */ /* 0x000fc8000fffe0ff */
[----:B------:R-:W-:-:S04]  /*23b0*/  UISETP.NE.AND UP0, UPT, UR6, 0x6, UPT ;  /* 0x000000060600788c */ /* 0x000fc8000bf05270 */
[----:B------:R-:W-:Y:S02]  /*23c0*/  USEL UR7, URZ, 0x1, UP0 ;  /* 0x00000001ff077887 */ /* 0x000fe40008000000 */
[----:B------:R-:W-:-:S04]  /*23d0*/  USEL UR6, UR6, URZ, UP0 ;  /* 0x000000ff06067287 */ /* 0x000fc80008000000 */
[----:B------:R-:W-:Y:S01]  /*23e0*/  ULEA UR5, UR6, UR4, 0x3 ;  /* 0x0000000406057291 */ /* 0x000fe2000f8e18ff */
[----:B------:R-:W-:-:S04]  /*23f0*/  LOP3.LUT R2, R2, UR7, RZ, 0x3c, !PT ;  /* 0x0000000702027c12 */ /* 0x000fc8000f8e3cff */
[----:B-1----:R-:W-:-:S04]  /*2400*/  SHF.L.U32 R3, R2, 0x1f, RZ ;  /* 0x0000001f02037819 */ /* 0x002fc800000006ff */
[----:B------:R-:W1:Y:S02]  /*2410*/  SYNCS.PHASECHK.TRANS64.TRYWAIT P0, [UR5], R3 ;  /* 0x00000003ff0075a7 */ /* 0x000e640008001105 */
[----:B-1----:R-:W-:Y:S05]  /*2420*/  @!P0 BRA `(.L_x_38) ;  /* 0x0000006c00008947 */ /* 0x002fea0003800000 */
.L_x_143:
        /* <DEDUP_REMOVED lines=9> */
.L_x_145:
        /* <DEDUP_REMOVED lines=9> */
.L_x_147:
[----:B------:R-:W-:-:S04]  /*2550*/  UIADD3 UR6, UPT, UPT, UR6, 0x1, URZ ;  /* 0x0000000106067890 */ /* 0x000fc8000fffe0ff */
[----:B------:R-:W-:-:S04]  /*2560*/  UISETP.NE.AND UP0, UPT, UR6, 0x6, UPT ;  /* 0x000000060600788c */ /* 0x000fc8000bf05270 */
[----:B------:R-:W-:Y:S02]  /*2570*/  USEL UR5, URZ, 0x1, UP0 ;  /* 0x00000001ff057887 */ /* 0x000fe40008000000 */
[----:B------:R-:W-:-:S04]  /*2580*/  USEL UR6, UR6, URZ, UP0 ;  /* 0x000000ff06067287 */ /* 0x000fc80008000000 */
[----:B------:R-:W-:Y:S01]  /*2590*/  ULEA UR6, UR6, UR4, 0x3 ;  /* 0x0000000406067291 */ /* 0x000fe2000f8e18ff */
[----:B------:R-:W-:-:S04]  /*25a0*/  LOP3.LUT R2, R2, UR5, RZ, 0x3c, !PT ;  /* 0x0000000502027c12 */ /* 0x000fc8000f8e3cff */
[----:B------:R-:W-:Y:S01]  /*25b0*/  SHF.L.U32 R2, R2, 0x1f, RZ ;  /* 0x0000001f02027819 */ /* 0x000fe200000006ff */
[----:B-12---:R-:W-:-:S07]  /*25c0*/  IMAD.U32 R0, RZ, RZ, UR6 ;  /* 0x00000006ff007e24 */ /* 0x006fce000f8e00ff */
.L_x_41:
[----:B-1----:R1:W2:Y:S02]  /*25d0*/  SYNCS.PHASECHK.TRANS64.TRYWAIT P0, [R0+URZ], R2 ;  /* 0x00000002000075a7 */ /* 0x0022a400080011ff */
[----:B--2---:R-:W-:Y:S05]  /*25e0*/  @!P0 NANOSLEEP.SYNCS 0x989680 ;  /* 0x009896800000895d */ /* 0x004fea0003900000 */
[----:B------:R-:W2:Y:S02]  /*25f0*/  @!P0 SYNCS.PHASECHK.TRANS64 P0, [R0+URZ], R2 ;  /* 0x00000002000085a7 */ /* 0x000ea400080010ff */
[----:B--2---:R-:W-:Y:S05]  /*2600*/  @P0 EXIT ;  /* 0x000000000000094d */ /* 0x004fea0003800000 */
[----:B------:R-:W-:Y:S05]  /*2610*/  BRA `(.L_x_41) ;  /* 0xfffffffc00ec7947 */ /* 0x000fea000383ffff */
.L_x_17:
[----:B------:R-:W-:-:S04]  /*2620*/  UISETP.NE.AND UP0, UPT, UR37, URZ, UPT ;  /* 0x000000ff2500728c */ /* 0x000fc8000bf05270 */
[----:B------:R-:W-:-:S09]  /*2630*/  UISETP.NE.OR UP0, UPT, UR8, 0x1, UP0 ;  /* 0x000000010800788c */ /* 0x000fd20008705670 */
[----:B------:R-:W-:Y:S05]  /*2640*/  BRA.U UP0, `(.L_x_42) ;  /* 0x0000000500487547 */ /* 0x000fea000b800000 */
[----:B------:R-:W-:Y:S01]  /*2650*/  ISETP.NE.AND P2, PT, R2, RZ, PT ;  /* 0x000000ff0200720c */ /* 0x000fe20003f45270 */
[----:B------:R-:W-:Y:S01]  /*2660*/  IMAD.MOV.U32 R12, RZ, RZ, 0x1 ;  /* 0x00000001ff0c7424 */ /* 0x000fe200078e00ff */
[----:B------:R-:W-:Y:S02]  /*2670*/  CS2R R10, SRZ ;  /* 0x00000000000a7805 */ /* 0x000fe4000001ff00 */
[----:B------:R-:W-:Y:S01]  /*2680*/  CS2R R8, SRZ ;  /* 0x0000000000087805 */ /* 0x000fe2000001ff00 */
[----:B------:R-:W-:Y:S01]  /*2690*/  UMOV UR4, 0x400 ;  /* 0x0000040000047882 */ /* 0x000fe20000000000 */
[----:B------:R-:W-:Y:S01]  /*26a0*/  UMOV UR6, URZ ;  /* 0x000000ff00067c82 */ /* 0x000fe20008000000 */
[----:B------:R-:W-:-:S12]  /*26b0*/  ULEA UR37, UR37, UR4, 0x18 ;  /* 0x0000000425257291 */ /* 0x000fd8000f8ec0ff */
.L_x_46:
[----:B------:R-:W-:Y:S02]  /*26c0*/  LEA R0, R8, UR37, 0x3 ;  /* 0x0000002508007c11 */ /* 0x000fe4000f8e18ff */
[----:B------:R-:W-:-:S03]  /*26d0*/  SHF.L.U32 R4, R9, 0x1f, RZ ;  /* 0x0000001f09047819 */ /* 0x000fc600000006ff */
[----:B------:R-:W-:Y:S01]  /*26e0*/  VIADD R5, R0, 0x120 ;  /* 0x0000012000057836 */ /* 0x000fe20000000000 */
[----:B------:R-:W1:Y:S02]  /*26f0*/  SYNCS.PHASECHK.TRANS64.TRYWAIT P0, [R0+URZ+0x110], R4 ;  /* 0x00011004000075a7 */ /* 0x000e6400080011ff */
[----:B-1----:R-:W-:Y:S05]  /*2700*/  @!P0 BRA `(.L_x_43) ;  /* 0x0000006800908947 */ /* 0x002fea0003800000 */
.L_x_148:
[----:B------:R-:W-:Y:S01]  /*2710*/  ULEA UR5, UR6, UR37, 0x3 ;  /* 0x0000002506057291 */ /* 0x000fe2000f8e18ff */
[----:B-1----:R-:W-:Y:S01]  /*2720*/  PRMT R0, RZ, 0x654, R5 ;  /* 0x00000654ff007816 */ /* 0x002fe20000000005 */
[----:B------:R-:W-:Y:S01]  /*2730*/  @!P2 IMAD.MOV.U32 R4, RZ, RZ, 0x10 ;  /* 0x00000010ff04a424 */ /* 0x000fe200078e00ff */
[----:B------:R-:W-:Y:S01]  /*2740*/  SHF.L.U32 R5, R12, 0x1f, RZ ;  /* 0x0000001f0c057819 */ /* 0x000fe200000006ff */
[----:B------:R-:W-:Y:S01]  /*2750*/  UIADD3 UR4, UPT, UPT, UR5, 0xb0, URZ ;  /* 0x000000b005047890 */ /* 0x000fe2000fffe0ff */
[----:B------:R1:W-:Y:S05]  /*2760*/  SYNCS.ARRIVE.TRANS64.RED.A1T0 RZ, [R0+URZ], RZ ;  /* 0x000000ff00ff79a7 */ /* 0x0003ea00081004ff */
[----:B------:R-:W-:Y:S01]  /*2770*/  IMAD.U32 R6, RZ, RZ, UR4 ;  /* 0x00000004ff067e24 */ /* 0x000fe2000f8e00ff */
[----:B------:R-:W2:Y:S04]  /*2780*/  SYNCS.PHASECHK.TRANS64.TRYWAIT P0, [UR5+0xc0], R5 ;  /* 0x0000c005ff0075a7 */ /* 0x000ea80008001105 */
[----:B------:R-:W-:Y:S01]  /*2790*/  PRMT R6, R2, 0x654, R6 ;  /* 0x0000065402067816 */ /* 0x000fe20000000006 */
[----:B-12---:R-:W-:Y:S06]  /*27a0*/  @!P0 BRA `(.L_x_44) ;  /* 0x00000068007c8947 */ /* 0x006fec0003800000 */
.L_x_150:
[----:B------:R-:W-:Y:S01]  /*27b0*/  ULEA UR4, UR6, UR37, 0x4 ;  /* 0x0000002506047291 */ /* 0x000fe2000f8e20ff */
[----:B------:R-:W-:Y:S01]  /*27c0*/  SEL R3, R6, R3, !P2 ;  /* 0x0000000306037207 */ /* 0x000fe20005000000 */
[----:B------:R-:W-:Y:S01]  /*27d0*/  UIADD3 UR5, UPT, UPT, UR5, 0xb0, URZ ;  /* 0x000000b005057890 */ /* 0x000fe2000fffe0ff */
[----:B-1----:R-:W-:Y:S01]  /*27e0*/  LEA R0, R11, UR37, 0x3 ;  /* 0x000000250b007c11 */ /* 0x002fe2000f8e18ff */
[----:B------:R-:W-:Y:S01]  /*27f0*/  UIADD3 UR4, UPT, UPT, UR4, 0x140, URZ ;  /* 0x0000014004047890 */ /* 0x000fe2000fffe0ff */
[----:B------:R1:W-:Y:S01]  /*2800*/  @!P2 SYNCS.ARRIVE.TRANS64.RED RZ, [R3+URZ], R4 ;  /* 0x0000000403ffa9a7 */ /* 0x0003e200080004ff */
[----:B------:R-:W-:Y:S01]  /*2810*/  UIADD3 UR6, UPT, UPT, UR6, 0x1, URZ ;  /* 0x0000000106067890 */ /* 0x000fe2000fffe0ff */
[----:B------:R-:W-:-:S03]  /*2820*/  VIADD R8, R8, 0x1 ;  /* 0x0000000108087836 */ /* 0x000fc60000000000 */
[----:B------:R-:W-:Y:S02]  /*2830*/  UISETP.NE.AND UP0, UPT, UR6, 0x2, UPT ;  /* 0x000000020600788c */ /* 0x000fe4000bf05270 */
[----:B------:R-:W-:Y:S01]  /*2840*/  ISETP.NE.AND P0, PT, R8, 0x2, PT ;  /* 0x000000020800780c */ /* 0x000fe20003f05270 */
[----:B------:R-:W-:Y:S06]  /*2850*/  UGETNEXTWORKID.BROADCAST [UR4], [UR5] ;  /* 0x00000000040073ca */ /* 0x000fec0008000100 */
[----:B------:R-:W-:Y:S02]  /*2860*/  USEL UR4, URZ, 0x1, UP0 ;  /* 0x00000001ff047887 */ /* 0x000fe40008000000 */
[----:B------:R-:W-:-:S04]  /*2870*/  USEL UR6, UR6, URZ, UP0 ;  /* 0x000000ff06067287 */ /* 0x000fc80008000000 */
[----:B------:R-:W-:Y:S02]  /*2880*/  LOP3.LUT R12, R12, UR4, RZ, 0x3c, !PT ;  /* 0x000000040c0c7c12 */ /* 0x000fe4000f8e3cff */
[----:B-1----:R-:W-:-:S04]  /*2890*/  SHF.L.U32 R4, R10, 0x1f, RZ ;  /* 0x0000001f0a047819 */ /* 0x002fc800000006ff */
[----:B------:R-:W1:Y:S02]  /*28a0*/  SYNCS.PHASECHK.TRANS64.TRYWAIT P1, [R0+URZ+0xb0], R4 ;  /* 0x0000b004000075a7 */ /* 0x000e6400080211ff */
[----:B-1----:R-:W-:Y:S05]  /*28b0*/  @!P1 BRA `(.L_x_45) ;  /* 0x0000006800509947 */ /* 0x002fea0003800000 */
.L_x_151:
[C---:B-1----:R-:W-:Y:S01]  /*28c0*/  LEA R4, R11.reuse, UR37, 0x4 ;  /* 0x000000250b047c11 */ /* 0x042fe2000f8e20ff */
[----:B------:R-:W-:Y:S01]  /*28d0*/  VIADD R0, R0, 0xc0 ;  /* 0x000000c000007836 */ /* 0x000fe20000000000 */
[----:B------:R-:W-:Y:S01]  /*28e0*/  SEL R8, R8, RZ, P0 ;  /* 0x000000ff08087207 */ /* 0x000fe20000000000 */
[----:B------:R-:W-:-:S03]  /*28f0*/  VIADD R11, R11, 0x1 ;  /* 0x000000010b0b7836 */ /* 0x000fc60000000000 */
[----:B------:R-:W1:Y:S01]  /*2900*/  LDS.128 R4, [R4+0x140] ;  /* 0x0001400004047984 */ /* 0x000e620000000c00 */
[----:B------:R-:W-:Y:S02]  /*2910*/  PRMT R0, RZ, 0x654, R0 ;  /* 0x00000654ff007816 */ /* 0x000fe40000000000 */
[C---:B------:R-:W-:Y:S01]  /*2920*/  ISETP.NE.AND P1, PT, R11.reuse, 0x2, PT ;  /* 0x000000020b00780c */ /* 0x040fe20003f25270 */
[----:B------:R-:W-:Y:S01]  /*2930*/  @!PT LDS RZ, [RZ] ;  /* 0x00000000fffff984 */ /* 0x000fe20000000800 */
[----:B------:R-:W-:Y:S01]  /*2940*/  @!PT LDS RZ, [RZ] ;  /* 0x00000000fffff984 */ /* 0x000fe20000000800 */
[----:B------:R-:W-:Y:S01]  /*2950*/  @!PT LDS RZ, [RZ] ;  /* 0x00000000fffff984 */ /* 0x000fe20000000800 */
[----:B------:R-:W-:Y:S01]  /*2960*/  @!PT LDS RZ, [RZ] ;  /* 0x00000000fffff984 */ /* 0x000fe20000000800 */
[----:B------:R2:W-:Y:S06]  /*2970*/  MEMBAR.ALL.CTA ;  /* 0x0000000000007992 */ /* 0x0005ec0000008000 */
[----:B--2---:R-:W2:Y:S01]  /*2980*/  FENCE.VIEW.ASYNC.S ;  /* 0x00000000000073c6 */ /* 0x004ea20000000000 */
[----:B------:R-:W-:Y:S01]  /*2990*/  SEL R11, R11, RZ, P1 ;  /* 0x000000ff0b0b7207 */ /* 0x000fe20000800000 */
[----:B--2---:R2:W-:Y:S01]  /*29a0*/  SYNCS.ARRIVE.TRANS64.RED.A1T0 RZ, [R0+URZ], RZ ;  /* 0x000000ff00ff79a7 */ /* 0x0045e200081004ff */
[----:B-1----:R-:W-:-:S02]  /*29b0*/  LOP3.LUT P3, RZ, R6, 0x1, RZ, 0xc0, !PT ;  /* 0x0000000106ff7812 */ /* 0x002fc4000786c0ff */
[----:B------:R-:W-:-:S04]  /*29c0*/  SEL R4, RZ, 0x1, P1 ;  /* 0x00000001ff047807 */ /* 0x000fc80000800000 */
[----:B------:R-:W-:Y:S02]  /*29d0*/  LOP3.LUT R10, R10, R4, RZ, 0x3c, !PT ;  /* 0x000000040a0a7212 */ /* 0x000fe400078e3cff */
[----:B--2---:R-:W-:-:S04]  /*29e0*/  SEL R0, RZ, 0x1, P0 ;  /* 0x00000001ff007807 */ /* 0x004fc80000000000 */
[----:B------:R-:W-:Y:S01]  /*29f0*/  LOP3.LUT R9, R9, R0, RZ, 0x3c, !PT ;  /* 0x0000000009097212 */ /* 0x000fe200078e3cff */
[----:B------:R-:W-:Y:S06]  /*2a00*/  @P3 BRA `(.L_x_46) ;  /* 0xfffffffc002c3947 */ /* 0x000fec000383ffff */
[----:B------:R-:W-:Y:S01]  /*2a10*/  ULEA UR5, UR6, UR37, 0x3 ;  /* 0x0000002506057291 */ /* 0x000fe2000f8e18ff */
[----:B------:R-:W-:-:S08]  /*2a20*/  SHF.L.U32 R2, R12, 0x1f, RZ ;  /* 0x0000001f0c027819 */ /* 0x000fd000000006ff */
[----:B------:R-:W1:Y:S02]  /*2a30*/  SYNCS.PHASECHK.TRANS64 P0, [UR5+0xc0], R2 ;  /* 0x0000c002ff0075a7 */ /* 0x000e640008001005 */
[----:B-1----:R-:W-:Y:S05]  /*2a40*/  @P0 BRA `(.L_x_47) ;  /* 0x0000000000080947 */ /* 0x002fea0003800000 */
[----:B------:R-:W1:Y:S02]  /*2a50*/  SYNCS.PHASECHK.TRANS64.TRYWAIT P0, [UR5+0xc0], R2 ;  /* 0x0000c002ff0075a7 */ /* 0x000e640008001105 */
[----:B-1----:R-:W-:Y:S05]  /*2a60*/  @!P0 BRA `(.L_x_48) ;  /* 0x0000006400f88947 */ /* 0x002fea0003800000 */
.L_x_47:
[----:B------:R-:W-:-:S04]  /*2a70*/  UIADD3 UR4, UPT, UPT, UR6, 0x1, URZ ;  /* 0x0000000106047890 */ /* 0x000fc8000fffe0ff */
[----:B------:R-:W-:-:S04]  /*2a80*/  UISETP.NE.AND UP0, UPT, UR4, 0x2, UPT ;  /* 0x000000020400788c */ /* 0x000fc8000bf05270 */
[----:B------:R-:W-:Y:S02]  /*2a90*/  USEL UR7, URZ, 0x1, UP0 ;  /* 0x00000001ff077887 */ /* 0x000fe40008000000 */
[----:B------:R-:W-:-:S04]  /*2aa0*/  USEL UR4, UR4, URZ, UP0 ;  /* 0x000000ff04047287 */ /* 0x000fc80008000000 */
[----:B------:R-:W-:Y:S01]  /*2ab0*/  ULEA UR4, UR4, UR37, 0x3 ;  /* 0x0000002504047291 */ /* 0x000fe2000f8e18ff */
[----:B-1----:R-:W-:-:S04]  /*2ac0*/  LOP3.LUT R2, R12, UR7, RZ, 0x3c, !PT ;  /* 0x000000070c027c12 */ /* 0x002fc8000f8e3cff */
[----:B------:R-:W-:-:S04]  /*2ad0*/  SHF.L.U32 R0, R2, 0x1f, RZ ;  /* 0x0000001f02007819 */ /* 0x000fc800000006ff */
[----:B------:R-:W1:Y:S02]  /*2ae0*/  SYNCS.PHASECHK.TRANS64 P0, [UR4+0xc0], R0 ;  /* 0x0000c000ff0075a7 */ /* 0x000e640008001004 */
[----:B-1----:R-:W-:Y:S05]  /*2af0*/  @P0 EXIT ;  /* 0x000000000000094d */ /* 0x002fea0003800000 */
[----:B------:R-:W-:Y:S02]  /*2b00*/  SHF.L.U32 R2, R2, 0x1f, RZ ;  /* 0x0000001f02027819 */ /* 0x000fe400000006ff */
[----:B------:R-:W-:-:S07]  /*2b10*/  MOV R0, UR4 ;  /* 0x0000000400007c02 */ /* 0x000fce0008000f00 */
.L_x_49:
[----:B-1----:R1:W2:Y:S02]  /*2b20*/  SYNCS.PHASECHK.TRANS64.TRYWAIT P0, [R0+URZ+0xc0], R2 ;  /* 0x0000c002000075a7 */ /* 0x0022a400080011ff */
[----:B--2---:R-:W-:Y:S05]  /*2b30*/  @!P0 NANOSLEEP.SYNCS 0x989680 ;  /* 0x009896800000895d */ /* 0x004fea0003900000 */
[----:B------:R-:W2:Y:S02]  /*2b40*/  @!P0 SYNCS.PHASECHK.TRANS64 P0, [R0+URZ+0xc0], R2 ;  /* 0x0000c002000085a7 */ /* 0x000ea400080010ff */
[----:B--2---:R-:W-:Y:S05]  /*2b50*/  @P0 EXIT ;  /* 0x000000000000094d */ /* 0x004fea0003800000 */
[----:B------:R-:W-:Y:S05]  /*2b60*/  BRA `(.L_x_49) ;  /* 0xfffffffc00ec7947 */ /* 0x000fea000383ffff */
.L_x_42:
[----:B------:R-:W-:-:S09]  /*2b70*/  UISETP.NE.AND UP0, UPT, UR8, URZ, UPT ;  /* 0x000000ff0800728c */ /* 0x000fd2000bf05270 */
[----:B------:R-:W-:Y:S05]  /*2b80*/  BRA.U UP0, `(.L_x_50) ;  /* 0x0000000d00b47547 */ /* 0x000fea000b800000 */
[----:B------:R-:W-:Y:S01]  /*2b90*/  UMOV UR4, 0x40 ;  /* 0x0000004000047882 */ /* 0x000fe20000000000 */
[----:B------:R-:W-:Y:S01]  /*2ba0*/  NOP ;  /* 0x0000000000007918 */ /* 0x000fe20000000000 */
[----:B------:R-:W-:Y:S01]  /*2bb0*/  ULEA UR4, UR37, UR4, 0x18 ;  /* 0x0000000425047291 */ /* 0x000fe2000f8ec0ff */
[----:B------:R-:W-:Y:S02]  /*2bc0*/  UMOV UR5, 0x400 ;  /* 0x0000040000057882 */ /* 0x000fe40000000000 */
[----:B------:R-:W-:-:S06]  /*2bd0*/  ULEA UR37, UR37, UR5, 0x18 ;  /* 0x0000000525257291 */ /* 0x000fcc000f8ec0ff */
[----:B------:R-:W1:Y:S02]  /*2be0*/  LDS.U8 R0, [UR4+0x1c] ;  /* 0x00001c04ff007984 */ /* 0x000e640008000000 */
[----:B-1----:R-:W-:-:S13]  /*2bf0*/  ISETP.NE.AND P0, PT, R0, RZ, PT ;  /* 0x000000ff0000720c */ /* 0x002fda0003f05270 */
[----:B------:R-:W-:Y:S05]  /*2c00*/  @P0 BRA `(.L_x_51) ;  /* 0x0000000000580947 */ /* 0x000fea0003800000 */
[----:B------:R-:W-:-:S13]  /*2c10*/  ELECT P0, URZ, PT ;  /* 0x0000000000ff782f */ /* 0x000fda0003800000 */
[----:B------:R-:W-:Y:S05]  /*2c20*/  @!P0 BRA `(.L_x_52) ;  /* 0x0000000000608947 */ /* 0x000fea0003800000 */
[----:B------:R-:W-:Y:S01]  /*2c30*/  UMOV UR5, 0x10 ;  /* 0x0000001000057882 */ /* 0x000fe20000000000 */
[----:B------:R-:W-:Y:S01]  /*2c40*/  HFMA2 R0, -RZ, RZ, 0, 5.9604644775390625e-08 ;  /* 0x00000001ff007431 */ /* 0x000fe200000001ff */
[----:B------:R-:W-:-:S03]  /*2c50*/  MOV R2, 0xffff ;  /* 0x0000ffff00027802 */ /* 0x000fc60000000f00 */
[----:B------:R-:W-:Y:S04]  /*2c60*/  DEPBAR.LE SB1, 0x36 ;  /* 0x00009d800000791a */ /* 0x000fe80000000000 */
[----:B------:R-:W1:Y:S02]  /*2c70*/  UTCATOMSWS.FIND_AND_SET.ALIGN UP0, UR5, UR5 ;  /* 0x00000005000575e3 */ /* 0x000e640008000800 */
[----:B-1----:R-:W-:Y:S01]  /*2c80*/  MOV R3, UR5 ;  /* 0x0000000500037c02 */ /* 0x002fe20008000f00 */
[----:B------:R-:W-:Y:S06]  /*2c90*/  BRA.U UP0, `(.L_x_53) ;  /* 0x0000000100187547 */ /* 0x000fec000b800000 */
.L_x_54:
[----:B------:R-:W-:Y:S05]  /*2ca0*/  NANOSLEEP 0x64 ;  /* 0x000000640000795d */ /* 0x000fea0003800000 */
[----:B------:R-:W-:-:S05]  /*2cb0*/  UMOV UR5, 0x10 ;  /* 0x0000001000057882 */ /* 0x000fca0000000000 */
[----:B------:R-:W-:Y:S04]  /*2cc0*/  DEPBAR.LE SB1, 0x36 ;  /* 0x00009d800000791a */ /* 0x000fe80000000000 */
[----:B------:R-:W1:Y:S02]  /*2cd0*/  UTCATOMSWS.FIND_AND_SET.ALIGN UP0, UR5, UR5 ;  /* 0x00000005000575e3 */ /* 0x000e640008000800 */
[----:B-1----:R-:W-:Y:S01]  /*2ce0*/  MOV R3, UR5 ;  /* 0x0000000500037c02 */ /* 0x002fe20008000f00 */
[----:B------:R-:W-:Y:S05]  /*2cf0*/  BRA.U !UP0, `(.L_x_54) ;  /* 0xfffffffd08e87547 */ /* 0x000fea000b83ffff */
.L_x_53:
[-C--:B------:R-:W-:Y:S02]  /*2d00*/  SHF.L.U32 R2, R2, R3.reuse, RZ ;  /* 0x0000000302027219 */ /* 0x080fe400000006ff */
[----:B------:R-:W-:Y:S01]  /*2d10*/  SHF.L.U32 R0, R0, R3, RZ ;  /* 0x0000000300007219 */ /* 0x000fe200000006ff */
[----:B------:R-:W-:Y:S02]  /*2d20*/  IMAD.SHL.U32 R3, R3, 0x20, RZ ;  /* 0x0000002003037824 */ /* 0x000fe400078e00ff */
[----:B------:R1:W-:Y:S04]  /*2d30*/  ATOMS.OR RZ, [UR4+0x14], R2 ;  /* 0x00001402ffff798c */ /* 0x0003e8000b000004 */
[----:B------:R1:W-:Y:S04]  /*2d40*/  ATOMS.OR RZ, [UR4+0x18], R0 ;  /* 0x00001800ffff798c */ /* 0x0003e8000b000004 */
[----:B------:R1:W-:Y:S01]  /*2d50*/  STS [UR37+0x160], R3 ;  /* 0x00016003ff007988 */ /* 0x0003e20008000825 */
[----:B------:R-:W-:Y:S05]  /*2d60*/  BRA `(.L_x_52) ;  /* 0x0000000000107947 */ /* 0x000fea0003800000 */
.L_x_51:
[----:B------:R-:W-:Y:S02]  /*2d70*/  MOV R0, 0xffffffff ;  /* 0xffffffff00007802 */ /* 0x000fe40000000f00 */
[----:B------:R-:W-:-:S03]  /*2d80*/  MOV R2, 0x2db0 ;  /* 0x00002db000027802 */ /* 0x000fc60000000f00 */
[----:B------:R1:W-:Y:S04]  /*2d90*/  STS [UR37+0x160], R0 ;  /* 0x00016000ff007988 */ /* 0x0003e80008000825 */
[----:B-1-3-5:R-:W-:Y:S05]  /*2da0*/  CALL.REL.NOINC `($__internal_1_$__cuda_sm10x_tcgen05_guardrail_trap_phase_invalid_during_alloc) ;  /* 0x0000006c00407944 */ /* 0x02afea0003c00000 */
.L_x_52:
[----:B------:R-:W-:Y:S05]  /*2db0*/  WARPSYNC.ALL ;  /* 0x0000000000007948 */ /* 0x000fea0003800000 */
[----:B------:R-:W2:Y:S01]  /*2dc0*/  S2UR UR5, SR_CgaCtaId ;  /* 0x00000000000579c3 */ /* 0x000ea20000008800 */
[----:B------:R-:W-:Y:S01]  /*2dd0*/  UMOV UR4, 0x400 ;  /* 0x0000040000047882 */ /* 0x000fe20000000000 */
[----:B------:R-:W-:-:S06]  /*2de0*/  NOP ;  /* 0x0000000000007918 */ /* 0x000fcc0000000000 */
[----:B------:R-:W-:Y:S06]  /*2df0*/  BAR.ARV 0x6, 0xa0 ;  /* 0x0182800000007b1d */ /* 0x000fec0000002000 */
[----:B------:R-:W4:Y:S01]  /*2e00*/  LDCU UR7, c[0x0][0x38c] ;  /* 0x00007180ff0777ac */ /* 0x000f220008000800 */
[----:B------:R-:W-:Y:S01]  /*2e10*/  IMAD.MOV.U32 R11, RZ, RZ, 0x1 ;  /* 0x00000001ff0b7424 */ /* 0x000fe200078e00ff */
[----:B------:R-:W-:Y:S01]  /*2e20*/  CS2R R8, SRZ ;  /* 0x0000000000087805 */ /* 0x000fe2000001ff00 */
[----:B------:R-:W-:Y:S01]  /*2e30*/  IMAD.MOV.U32 R10, RZ, RZ, RZ ;  /* 0x000000ffff0a7224 */ /* 0x000fe200078e00ff */
[----:B------:R-:W3:Y:S01]  /*2e40*/  LDCU UR6, c[0x0][0x38c] ;  /* 0x00007180ff0677ac */ /* 0x000ee20008000800 */
[----:B------:R-:W-:Y:S01]  /*2e50*/  UMOV UR15, URZ ;  /* 0x000000ff000f7c82 */ /* 0x000fe20008000000 */
[----:B------:R-:W-:Y:S01]  /*2e60*/  UMOV UR14, URZ ;  /* 0x000000ff000e7c82 */ /* 0x000fe20008000000 */
[----:B--2---:R-:W-:Y:S01]  /*2e70*/  ULEA UR5, UR5, UR4, 0x18 ;  /* 0x0000000405057291 */ /* 0x004fe2000f8ec0ff */
[----:B------:R-:W-:Y:S01]  /*2e80*/  UMOV UR24, 0x0 ;  /* 0x0000000000187882 */ /* 0x000fe20000000000 */
[----:B------:R-:W-:-:S02]  /*2e90*/  UMOV UR25, 0x8200010 ;  /* 0x0820001000197882 */ /* 0x000fc40000000000 */
[----:B------:R-:W-:Y:S02]  /*2ea0*/  UIADD3 UR10, UPT, UPT, UR5, 0x8400, URZ ;  /* 0x00008400050a7890 */ /* 0x000fe4000fffe0ff */
[----:B------:R-:W-:Y:S02]  /*2eb0*/  UIADD3 UR11, UPT, UPT, UR5, 0x20400, URZ ;  /* 0x00020400050b7890 */ /* 0x000fe4000fffe0ff */
[----:B----4-:R-:W-:Y:S01]  /*2ec0*/  UIADD3 UR7, UPT, UPT, UR7, 0x3f, URZ ;  /* 0x0000003f07077890 */ /* 0x010fe2000fffe0ff */
[----:B-1----:R-:W1:Y:S01]  /*2ed0*/  LDS R0, [UR5+0x160] ;  /* 0x00016005ff007984 */ /* 0x002e620008000800 */
[----:B------:R-:W-:Y:S02]  /*2ee0*/  USHF.R.U32.HI UR10, URZ, 0x4, UR10 ;  /* 0x00000004ff0a7899 */ /* 0x000fe4000801160a */
[----:B------:R-:W-:Y:S02]  /*2ef0*/  USHF.R.S32.HI UR4, URZ, 0x1f, UR7 ;  /* 0x0000001fff047899 */ /* 0x000fe40008011407 */
[----:B------:R-:W-:-:S02]  /*2f00*/  USHF.R.U32.HI UR11, URZ, 0x4, UR11 ;  /* 0x00000004ff0b7899 */ /* 0x000fc4000801160b */
[----:B------:R-:W-:Y:S02]  /*2f10*/  ULEA.HI UR4, UR4, UR7, URZ, 0x6 ;  /* 0x0000000704047291 */ /* 0x000fe4000f8f30ff */
[----:B------:R-:W-:Y:S02]  /*2f20*/  ULOP3.LUT UR10, UR10, 0x3fff, URZ, 0xc0, !UPT ;  /* 0x00003fff0a0a7892 */ /* 0x000fe4000f8ec0ff */
[----:B------:R-:W-:Y:S02]  /*2f30*/  USHF.R.S32.HI UR4, URZ, 0x6, UR4 ;  /* 0x00000006ff047899 */ /* 0x000fe40008011404 */
[----:B------:R-:W-:Y:S02]  /*2f40*/  ULOP3.LUT UR11, UR11, 0x3fff, URZ, 0xc0, !UPT ;  /* 0x00003fff0b0b7892 */ /* 0x000fe4000f8ec0ff */
[----:B------:R-:W-:Y:S01]  /*2f50*/  UISETP.LT.AND UP0, UPT, UR4, 0x1, UPT ;  /* 0x000000010400788c */ /* 0x000fe2000bf01270 */
[----:B------:R-:W-:Y:S01]  /*2f60*/  UMOV UR22, 0x0 ;  /* 0x0000000000167882 */ /* 0x000fe20000000000 */
[----:B------:R-:W-:-:S02]  /*2f70*/  UMOV UR23, 0x8200010 ;  /* 0x0820001000177882 */ /* 0x000fc40000000000 */
[----:B------:R-:W-:Y:S02]  /*2f80*/  USEL UR9, UR4, 0x1, !UP0 ;  /* 0x0000000104097887 */ /* 0x000fe4000c000000 */
[----:B------:R-:W-:Y:S02]  /*2f90*/  ULOP3.LUT UR10, UR10, 0x10000, URZ, 0xfc, !UPT ;  /* 0x000100000a0a7892 */ /* 0x000fe4000f8efcff */
[----:B------:R-:W-:Y:S02]  /*2fa0*/  ULOP3.LUT UR11, UR11, 0x10000, URZ, 0xfc, !UPT ;  /* 0x000100000b0b7892 */ /* 0x000fe4000f8efcff */
[----:B------:R-:W-:Y:S02]  /*2fb0*/  UIADD3 UR9, UPT, UPT, -UR9, URZ, URZ ;  /* 0x000000ff09097290 */ /* 0x000fe4000fffe1ff */
[----:B---3--:R-:W-:Y:S01]  /*2fc0*/  UISETP.GE.AND UP3, UPT, UR6, 0x1, UPT ;  /* 0x000000010600788c */ /* 0x008fe2000bf66270 */
[----:B------:R-:W-:Y:S01]  /*2fd0*/  UMOV UR20, 0x0 ;  /* 0x0000000000147882 */ /* 0x000fe20000000000 */
[----:B------:R-:W-:Y:S01]  /*2fe0*/  UMOV UR21, 0x8200010 ;  /* 0x0820001000157882 */ /* 0x000fe20000000000 */
[----:B------:R-:W-:Y:S01]  /*2ff0*/  UMOV UR18, 0x0 ;  /* 0x0000000000127882 */ /* 0x000fe20000000000 */
[----:B------:R-:W-:Y:S01]  /*3000*/  UMOV UR19, 0x8200010 ;  /* 0x0820001000137882 */ /* 0x000fe20000000000 */
[----:B-1----:R-:W-:-:S15]  /*3010*/  R2UR UR16, R0 ;  /* 0x00000000001072ca */ /* 0x002fde00000e0000 */
.L_x_61:
[----:B------:R-:W-:Y:S02]  /*3020*/  LEA R0, R10, UR5, 0x3 ;  /* 0x000000050a007c11 */ /* 0x000fe4000f8e18ff */
[----:B------:R-:W-:Y:S02]  /*3030*/  SHF.L.U32 R2, R9, 0x1f, RZ ;  /* 0x0000001f09027819 */ /* 0x000fe400000006ff */
[----:B------:R-:W-:Y:S01]  /*3040*/  PLOP3.LUT P0, PT, PT, PT, UP3, 0x80, 0x8 ;  /* 0x000000000008781c */ /* 0x000fe20003f0f038 */
[----:B------:R-:W-:Y:S01]  /*3050*/  VIADD R3, R0, 0xc0 ;  /* 0x000000c000037836 */ /* 0x000fe20000000000 */
[----:B-1----:R-:W1:Y:S02]  /*3060*/  SYNCS.PHASECHK.TRANS64.TRYWAIT P1, [R0+URZ+0xb0], R2 ;  /* 0x0000b002000075a7 */ /* 0x002e6400080211ff */
[----:B-1-3--:R-:W-:Y:S09]  /*3070*/  @!P1 BRA `(.L_x_55) ;  /* 0x00000060008c9947 */ /* 0x00aff20003800000 */
.L_x_153:
[----:B------:R-:W-:Y:S01]  /*3080*/  LEA R4, R10, UR5, 0x4 ;  /* 0x000000050a047c11 */ /* 0x000fe2000f8e20ff */
[----:B------:R-:W-:Y:S01]  /*3090*/  @UP3 ULEA UR6, UR14, UR5, 0x3 ;  /* 0x000000050e063291 */ /* 0x000fe2000f8e18ff */
[----:B------:R-:W-:Y:S01]  /*30a0*/  PLOP3.LUT P2, PT, PT, PT, PT, 0x80, 0x8 ;  /* 0x000000000008781c */ /* 0x000fe20003f4f070 */
[----:B------:R-:W-:Y:S01]  /*30b0*/  ULEA UR7, UR15, UR5, 0x3 ;  /* 0x000000050f077291 */ /* 0x000fe2000f8e18ff */
[----:B------:R-:W-:Y:S01]  /*30c0*/  PRMT R3, RZ, 0x654, R3 ;  /* 0x00000654ff037816 */ /* 0x000fe20000000003 */
[----:B------:R-:W-:Y:S01]  /*30d0*/  ULEA UR8, UR15, UR16, 0x7 ;  /* 0x000000100f087291 */ /* 0x000fe2000f8e38ff */
[----:B------:R-:W2:Y:S01]  /*30e0*/  LDS.128 R4, [R4+0x140] ;  /* 0x0001400004047984 */ /* 0x000ea20000000c00 */
[----:B-1----:R-:W-:Y:S02]  /*30f0*/  @P0 SHF.L.U32 R2, R8, 0x1f, RZ ;  /* 0x0000001f08020819 */ /* 0x002fe400000006ff */
[----:B------:R-:W-:Y:S01]  /*3100*/  SHF.L.U32 R0, R11, 0x1f, RZ ;  /* 0x0000001f0b007819 */ /* 0x000fe200000006ff */
[----:B------:R-:W-:Y:S01]  /*3110*/  @!PT LDS RZ, [RZ] ;  /* 0x00000000fffff984 */ /* 0x000fe20000000800 */
[----:B------:R-:W-:Y:S01]  /*3120*/  @!PT LDS RZ, [RZ] ;  /* 0x00000000fffff984 */ /* 0x000fe20000000800 */
[----:B------:R-:W-:Y:S01]  /*3130*/  @!PT LDS RZ, [RZ] ;  /* 0x00000000fffff984 */ /* 0x000fe20000000800 */
[----:B------:R-:W-:Y:S01]  /*3140*/  @!PT LDS RZ, [RZ] ;  /* 0x00000000fffff984 */ /* 0x000fe20000000800 */
[----:B------:R1:W-:Y:S06]  /*3150*/  MEMBAR.ALL.CTA ;  /* 0x0000000000007992 */ /* 0x0003ec0000008000 */
[----:B-1----:R-:W1:Y:S02]  /*3160*/  FENCE.VIEW.ASYNC.S ;  /* 0x00000000000073c6 */ /* 0x002e640000000000 */
[----:B-1----:R1:W-:Y:S01]  /*3170*/  SYNCS.ARRIVE.TRANS64.RED.A1T0 RZ, [R3+URZ], RZ ;  /* 0x000000ff03ff79a7 */ /* 0x0023e200081004ff */
[----:B------:R1:W3:Y:S01]  /*3180*/  @P0 SYNCS.PHASECHK.TRANS64.TRYWAIT P2, [UR6], R2 ;  /* 0x00000002ff0005a7 */ /* 0x0002e20008041106 */
[----:B--2---:R-:W-:Y:S01]  /*3190*/  LOP3.LUT P1, RZ, R6, 0x1, RZ, 0xc0, !PT ;  /* 0x0000000106ff7812 */ /* 0x004fe2000782c0ff */
[----:B------:R-:W2:Y:S02]  /*31a0*/  SYNCS.PHASECHK.TRANS64.TRYWAIT P0, [UR7+0xf0], R0 ;  /* 0x0000f000ff0075a7 */ /* 0x000ea40008001107 */
[----:B-123--:R-:W-:Y:S10]  /*31b0*/  @!P0 BRA `(.L_x_56) ;  /* 0x0000006000508947 */ /* 0x00eff40003800000 */
.L_x_155:
[----:B------:R-:W-:Y:S01]  /*31c0*/  IADD3 R10, PT, PT, R10, 0x1, RZ ;  /* 0x000000010a0a7810 */ /* 0x000fe20007ffe0ff */
[----:B------:R-:W-:Y:S06]  /*31d0*/  BRA.U !UP3, `(.L_x_57) ;  /* 0x000000010bc07547 */ /* 0x000fec000b800000 */
[----:B------:R-:W-:Y:S01]  /*31e0*/  UPLOP3.LUT UP4, UPT, UPT, UPT, UPT, 0x40, 0x4 ;  /* 0x000000000004789c */ /* 0x000fe20003f8e870 */
[----:B------:R-:W-:Y:S01]  /*31f0*/  UMOV UR13, UR9 ;  /* 0x00000009000d7c82 */ /* 0x000fe20008000000 */
[----:B------:R-:W-:Y:S01]  /*3200*/  UMOV UR12, UR4 ;  /* 0x00000004000c7c82 */ /* 0x000fe20008000000 */
[----:B------:R-:W-:-:S08]  /*3210*/  UMOV UR17, UR14 ;  /* 0x0000000e00117c82 */ /* 0x000fd00008000000 */
.L_x_60:
[----:B------:R-:W-:Y:S02]  /*3220*/  UIADD3 UR13, UPT, UPT, UR13, 0x1, URZ ;  /* 0x000000010d0d7890 */ /* 0x000fe4000fffe0ff */
[----:B--2---:R-:W-:Y:S02]  /*3230*/  ULEA UR6, UR17, UR5, 0x3 ;  /* 0x0000000511067291 */ /* 0x004fe4000f8e18ff */
[----:B------:R-:W-:Y:S01]  /*3240*/  UISETP.NE.AND UP0, UPT, UR13, URZ, UPT ;  /* 0x000000ff0d00728c */ /* 0x000fe2000bf05270 */
[----:B---3--:R-:W-:Y:S10]  /*3250*/  @P2 BRA `(.L_x_58) ;  /* 0x00000000000c2947 */ /* 0x008ff40003800000 */
[----:B-1----:R-:W-:Y:S04]  /*3260*/  SHF.L.U32 R2, R8, 0x1f, RZ ;  /* 0x0000001f08027819 */ /* 0x002fe800000006ff */
[----:B------:R-:W1:Y:S02]  /*3270*/  SYNCS.PHASECHK.TRANS64.TRYWAIT P0, [UR6], R2 ;  /* 0x00000002ff0075a7 */ /* 0x000e640008001106 */
[----:B-1----:R-:W-:Y:S05]  /*3280*/  @!P0 BRA `(.L_x_59) ;  /* 0x0000006000348947 */ /* 0x002fea0003800000 */
.L_x_58:
[----:B------:R-:W-:Y:S01]  /*3290*/  UISETP.NE.AND UP1, UPT, UR12, 0x1, UPT ;  /* 0x000000010c00788c */ /* 0x000fe2000bf25270 */
[----:B------:R-:W-:Y:S01]  /*32a0*/  PLOP3.LUT P2, PT, PT, PT, PT, 0x80, 0x8 ;  /* 0x000000000008781c */ /* 0x000fe20003f4f070 */
[----:B------:R-:W-:Y:S02]  /*32b0*/  UIADD3 UR14, UPT, UPT, UR17, 0x1, URZ ;  /* 0x00000001110e7890 */ /* 0x000fe4000fffe0ff */
[----:B------:R-:W-:Y:S02]  /*32c0*/  ULEA UR28, UR17, UR11, 0xa ;  /* 0x0000000b111c7291 */ /* 0x000fe4000f8e50ff */
[----:B------:R-:W-:Y:S01]  /*32d0*/  UISETP.NE.AND UP2, UPT, UR14, 0x6, UPT ;  /* 0x000000060e00788c */ /* 0x000fe2000bf45270 */
[----:B------:R-:W-:Y:S01]  /*32e0*/  PLOP3.LUT P0, PT, PT, PT, UP1, 0x80, 0x8 ;  /* 0x000000000008781c */ /* 0x000fe20003f0f018 */
[----:B------:R-:W-:Y:S02]  /*32f0*/  UIADD3 UR40, UPT, UPT, UR28, 0x2, URZ ;  /* 0x000000021c287890 */ /* 0x000fe4000fffe0ff */
[----:B------:R-:W-:Y:S02]  /*3300*/  USEL UR27, URZ, 0x1, UP2 ;  /* 0x00000001ff1b7887 */ /* 0x000fe40009000000 */
[----:B------:R-:W-:Y:S02]  /*3310*/  USEL UR14, UR14, URZ, UP2 ;  /* 0x000000ff0e0e7287 */ /* 0x000fe40009000000 */
[----:B------:R-:W-:Y:S02]  /*3320*/  UIADD3 UR36, UPT, UPT, UR28, 0x4, URZ ;  /* 0x000000041c247890 */ /* 0x000fe4000fffe0ff */
[----:B------:R-:W-:Y:S01]  /*3330*/  @UP1 ULEA UR26, UR14, UR5, 0x3 ;  /* 0x000000050e1a1291 */ /* 0x000fe2000f8e18ff */
[----:B------:R-:W-:Y:S01]  /*3340*/  LOP3.LUT R8, R8, UR27, RZ, 0x3c, !PT ;  /* 0x0000001b08087c12 */ /* 0x000fe2000f8e3cff */
[----:B------:R-:W-:Y:S02]  /*3350*/  UIADD3 UR32, UPT, UPT, UR28, 0x6, URZ ;  /* 0x000000061c207890 */ /* 0x000fe4000fffe0ff */
[----:B------:R-:W-:Y:S01]  /*3360*/  UIADD3 UR6, UPT, UPT, UR6, 0x30, URZ ;  /* 0x0000003006067890 */ /* 0x000fe2000fffe0ff */
[----:B-1----:R-:W-:Y:S01]  /*3370*/  @P0 SHF.L.U32 R0, R8, 0x1f, RZ ;  /* 0x0000001f08000819 */ /* 0x002fe200000006ff */
[----:B------:R-:W-:Y:S01]  /*3380*/  UIADD3 UR12, UPT, UPT, UR12, -0x1, URZ ;  /* 0xffffffff0c0c7890 */ /* 0x000fe2000fffe0ff */
[----:B------:R-:W-:Y:S02]  /*3390*/  UMOV UR29, 0x40004040 ;  /* 0x40004040001d7882 */ /* 0x000fe40000000000 */
[----:B------:R2:W3:Y:S01]  /*33a0*/  @P0 SYNCS.PHASECHK.TRANS64.TRYWAIT P2, [UR26], R0 ;  /* 0x00000000ff0005a7 */ /* 0x0004e2000804111a */
[----:B------:R-:W-:Y:S01]  /*33b0*/  ULEA UR26, UR17, UR10, 0xa ;  /* 0x0000000a111a7291 */ /* 0x000fe2000f8e50ff */
[----:B------:R-:W-:Y:S01]  /*33c0*/  UMOV UR27, 0x40004040 ;  /* 0x40004040001b7882 */ /* 0x000fe20000000000 */
[----:B------:R-:W-:Y:S02]  /*33d0*/  UMOV UR41, 0x40004040 ;  /* 0x4000404000297882 */ /* 0x000fe40000000000 */
[----:B------:R-:W-:Y:S02]  /*33e0*/  UIADD3 UR38, UPT, UPT, UR26, 0x2, URZ ;  /* 0x000000021a267890 */ /* 0x000fe4000fffe0ff */
[----:B------:R-:W-:Y:S02]  /*33f0*/  UIADD3 UR34, UPT, UPT, UR26, 0x4, URZ ;  /* 0x000000041a227890 */ /* 0x000fe4000fffe0ff */
[----:B------:R-:W-:Y:S01]  /*3400*/  UIADD3 UR30, UPT, UPT, UR26, 0x6, URZ ;  /* 0x000000061a1e7890 */ /* 0x000fe2000fffe0ff */
[----:B------:R2:W-:Y:S01]  /*3410*/  UTCHMMA gdesc[UR26], gdesc[UR28], tmem[UR8], tmem[UR24], idesc[UR25], UP4 ;  /* 0x00ff181c1a0075ea */ /* 0x0005e2000a000008 */
[----:B------:R-:W-:Y:S01]  /*3420*/  UPLOP3.LUT UP4, UPT, UPT, UPT, UPT, 0x80, 0x8 ;  /* 0x000000000008789c */ /* 0x000fe20003f8f070 */
[----:B------:R-:W-:Y:S01]  /*3430*/  UMOV UR39, 0x40004040 ;  /* 0x4000404000277882 */ /* 0x000fe20000000000 */
[----:B------:R-:W-:Y:S01]  /*3440*/  UMOV UR37, 0x40004040 ;  /* 0x4000404000257882 */ /* 0x000fe20000000000 */
[----:B------:R2:W-:Y:S01]  /*3450*/  UTCHMMA gdesc[UR38], gdesc[UR40], tmem[UR8], tmem[UR22], idesc[UR23], UPT ;  /* 0x00ff1628260075ea */ /* 0x0005e2000b800008 */
[----:B------:R-:W-:Y:S01]  /*3460*/  UMOV UR35, 0x40004040 ;  /* 0x4000404000237882 */ /* 0x000fe20000000000 */
[----:B------:R-:W-:Y:S01]  /*3470*/  UMOV UR33, 0x40004040 ;  /* 0x4000404000217882 */ /* 0x000fe20000000000 */
[----:B------:R-:W-:Y:S01]  /*3480*/  UMOV UR31, 0x40004040 ;  /* 0x40004040001f7882 */ /* 0x000fe20000000000 */
[----:B------:R2:W-:Y:S01]  /*3490*/  UTCHMMA gdesc[UR34], gdesc[UR36], tmem[UR8], tmem[UR20], idesc[UR21], UPT ;  /* 0x00ff1424220075ea */ /* 0x0005e2000b800008 */
[----:B------:R2:W-:Y:S01]  /*34a0*/  UTCHMMA gdesc[UR30], gdesc[UR32], tmem[UR8], tmem[UR18], idesc[UR19], UPT ;  /* 0x00ff12201e0075ea */ /* 0x0005e2000b800008 */
[----:B------:R2:W-:Y:S01]  /*34b0*/  UTCBAR [UR6], URZ ;  /* 0x000000ff060073e9 */ /* 0x0005e200080000ff */
[----:B------:R-:W-:Y:S01]  /*34c0*/  UMOV UR17, UR14 ;  /* 0x0000000e00117c82 */ /* 0x000fe20008000000 */
[----:B------:R-:W-:Y:S05]  /*34d0*/  BRA.U UP0, `(.L_x_60) ;  /* 0xfffffffd00507547 */ /* 0x000fea000b83ffff */
.L_x_57:
[----:B------:R-:W-:Y:S01]  /*34e0*/  UIADD3 UR15, UPT, UPT, UR15, 0x1, URZ ;  /* 0x000000010f0f7890 */ /* 0x000fe2000fffe0ff */
[C---:B------:R-:W-:Y:S01]  /*34f0*/  ISETP.NE.AND P0, PT, R10.reuse, 0x2, PT ;  /* 0x000000020a00780c */ /* 0x040fe20003f05270 */
[----:B------:R-:W-:Y:S02]  /*3500*/  UIADD3 UR7, UPT, UPT, UR7, 0xd0, URZ ;  /* 0x000000d007077890 */ /* 0x000fe4000fffe0ff */
[----:B------:R-:W-:Y:S01]  /*3510*/  UISETP.NE.AND UP0, UPT, UR15, 0x4, UPT ;  /* 0x000000040f00788c */ /* 0x000fe2000bf05270 */
[----:B-12---:R-:W-:Y:S02]  /*3520*/  SEL R0, RZ, 0x1, P0 ;  /* 0x00000001ff007807 */ /* 0x006fe40000000000 */
[----:B------:R-:W-:Y:S01]  /*3530*/  SEL R10, R10, RZ, P0 ;  /* 0x000000ff0a0a7207 */ /* 0x000fe20000000000 */
[----:B------:R-:W-:Y:S01]  /*3540*/  USEL UR6, URZ, 0x1, UP0 ;  /* 0x00000001ff067887 */ /* 0x000fe20008000000 */
[----:B------:R-:W-:Y:S01]  /*3550*/  LOP3.LUT R9, R9, R0, RZ, 0x3c, !PT ;  /* 0x0000000009097212 */ /* 0x000fe200078e3cff */
[----:B------:R-:W-:Y:S01]  /*3560*/  USEL UR15, UR15, URZ, UP0 ;  /* 0x000000ff0f0f7287 */ /* 0x000fe20008000000 */
[----:B------:R1:W-:Y:S03]  /*3570*/  UTCBAR [UR7], URZ ;  /* 0x000000ff070073e9 */ /* 0x0003e600080000ff */
[----:B------:R-:W-:Y:S01]  /*3580*/  LOP3.LUT R11, R11, UR6, RZ, 0x3c, !PT ;  /* 0x000000060b0b7c12 */ /* 0x000fe2000f8e3cff */
[----:B------:R-:W-:Y:S07]  /*3590*/  @P1 BRA `(.L_x_61) ;  /* 0xfffffff800a01947 */ /* 0x000fee000383ffff */
[----:B------:R-:W2:Y:S01]  /*35a0*/  S2UR UR4, SR_CgaCtaId ;  /* 0x00000000000479c3 */ /* 0x000ea20000008800 */
[----:B------:R-:W-:Y:S01]  /*35b0*/  ELECT P0, URZ, PT ;  /* 0x0000000000ff782f */ /* 0x000fe20003800000 */
[----:B------:R-:W-:Y:S01]  /*35c0*/  IMAD.MOV.U32 R0, RZ, RZ, 0x1 ;  /* 0x00000001ff007424 */ /* 0x000fe200078e00ff */
[----:B------:R-:W-:Y:S01]  /*35d0*/  UIADD3 UR5, UPT, UPT, UR5, 0xf0, URZ ;  /* 0x000000f005057890 */ /* 0x000fe2000fffe0ff */
[----:B------:R-:W-:Y:S01]  /*35e0*/  SHF.L.U32 R2, R11, 0x1f, RZ ;  /* 0x0000001f0b027819 */ /* 0x000fe200000006ff */
[----:B------:R-:W-:-:S03]  /*35f0*/  UMOV UR6, 0x40 ;  /* 0x0000004000067882 */ /* 0x000fc60000000000 */
[----:B------:R-:W-:Y:S01]  /*3600*/  UVIRTCOUNT.DEALLOC.SMPOOL 0x80 ;  /* 0x000000800000784c */ /* 0x000fe20000000000 */
[----:B--2---:R-:W-:Y:S02]  /*3610*/  ULEA UR4, UR4, UR6, 0x18 ;  /* 0x0000000604047291 */ /* 0x004fe4000f8ec0ff */
[----:B------:R-:W-:-:S07]  /*3620*/  ULEA UR6, UR15, UR5, 0x3 ;  /* 0x000000050f067291 */ /* 0x000fce000f8e18ff */
[----:B------:R2:W-:Y:S02]  /*3630*/  @P0 STS.U8 [UR4+0x1c], R0 ;  /* 0x00001c00ff000988 */ /* 0x0005e40008000004 */
[----:B------:R-:W4:Y:S02]  /*3640*/  SYNCS.PHASECHK.TRANS64.TRYWAIT P0, [UR6], R2 ;  /* 0x00000002ff0075a7 */ /* 0x000f240008001106 */
[----:B--2-4-:R-:W-:Y:S05]  /*3650*/  @!P0 BRA `(.L_x_62) ;  /* 0x0000005c00588947 */ /* 0x014fea0003800000 */
.L_x_158:
[----:B-1----:R-:W-:-:S04]  /*3660*/  UIADD3 UR7, UPT, UPT, UR15, 0x1, URZ ;  /* 0x000000010f077890 */ /* 0x002fc8000fffe0ff */
[----:B------:R-:W-:-:S04]  /*3670*/  UISETP.NE.AND UP0, UPT, UR7, 0x4, UPT ;  /* 0x000000040700788c */ /* 0x000fc8000bf05270 */
[----:B------:R-:W-:Y:S02]  /*3680*/  USEL UR8, URZ, 0x1, UP0 ;  /* 0x00000001ff087887 */ /* 0x000fe40008000000 */
[----:B------:R-:W-:-:S04]  /*3690*/  USEL UR7, UR7, URZ, UP0 ;  /* 0x000000ff07077287 */ /* 0x000fc80008000000 */
[----:B------:R-:W-:Y:S01]  /*36a0*/  ULEA UR6, UR7, UR5, 0x3 ;  /* 0x0000000507067291 */ /* 0x000fe2000f8e18ff */
[----:B--2---:R-:W-:-:S04]  /*36b0*/  LOP3.LUT R2, R11, UR8, RZ, 0x3c, !PT ;  /* 0x000000080b027c12 */ /* 0x004fc8000f8e3cff */
[----:B------:R-:W-:-:S04]  /*36c0*/  SHF.L.U32 R3, R2, 0x1f, RZ ;  /* 0x0000001f02037819 */ /* 0x000fc800000006ff */
[----:B------:R-:W1:Y:S02]  /*36d0*/  SYNCS.PHASECHK.TRANS64.TRYWAIT P0, [UR6], R3 ;  /* 0x00000003ff0075a7 */ /* 0x000e640008001106 */
[----:B-1----:R-:W-:Y:S05]  /*36e0*/  @!P0 BRA `(.L_x_63) ;  /* 0x0000005c004c8947 */ /* 0x002fea0003800000 */
.L_x_160:
        /* <DEDUP_REMOVED lines=9> */
.L_x_162:
[----:B------:R-:W-:-:S04]  /*3780*/  UIADD3 UR7, UPT, UPT, UR7, 0x1, URZ ;  /* 0x0000000107077890 */ /* 0x000fc8000fffe0ff */
[----:B------:R-:W-:-:S04]  /*3790*/  UISETP.NE.AND UP0, UPT, UR7, 0x4, UPT ;  /* 0x000000040700788c */ /* 0x000fc8000bf05270 */
[----:B------:R-:W-:Y:S02]  /*37a0*/  USEL UR6, URZ, 0x1, UP0 ;  /* 0x00000001ff067887 */ /* 0x000fe40008000000 */
[----:B------:R-:W-:-:S04]  /*37b0*/  USEL UR7, UR7, URZ, UP0 ;  /* 0x000000ff07077287 */ /* 0x000fc80008000000 */
[----:B------:R-:W-:Y:S01]  /*37c0*/  ULEA UR7, UR7, UR5, 0x3 ;  /* 0x0000000507077291 */ /* 0x000fe2000f8e18ff */
[----:B------:R-:W-:-:S04]  /*37d0*/  LOP3.LUT R2, R2, UR6, RZ, 0x3c, !PT ;  /* 0x0000000602027c12 */ /* 0x000fc8000f8e3cff */
[----:B------:R-:W-:-:S04]  /*37e0*/  SHF.L.U32 R2, R2, 0x1f, RZ ;  /* 0x0000001f02027819 */ /* 0x000fc800000006ff */
[----:B------:R-:W2:Y:S02]  /*37f0*/  SYNCS.PHASECHK.TRANS64.TRYWAIT P0, [UR7], R2 ;  /* 0x00000002ff0075a7 */ /* 0x000ea40008001107 */
[----:B--2---:R-:W-:Y:S05]  /*3800*/  @!P0 BRA `(.L_x_65) ;  /* 0x0000005c00348947 */ /* 0x004fea0003800000 */
.L_x_164:
[----:B------:R-:W-:Y:S01]  /*3810*/  NOP ;  /* 0x0000000000007918 */ /* 0x000fe20000000000 */
[----:B-1----:R-:W1:Y:S01]  /*3820*/  LDS R0, [UR4+0x14] ;  /* 0x00001404ff007984 */ /* 0x002e620008000800 */
[----:B------:R-:W-:Y:S01]  /*3830*/  ULOP3.LUT UR6, UR16, 0xffff, URZ, 0xc0, !UPT ;  /* 0x0000ffff10067892 */ /* 0x000fe2000f8ec0ff */
[----:B------:R-:W-:Y:S01]  /*3840*/  UMOV UR8, 0xffff ;  /* 0x0000ffff00087882 */ /* 0x000fe20000000000 */
[----:B------:R-:W-:Y:S02]  /*3850*/  UMOV UR5, 0x1 ;  /* 0x0000000100057882 */ /* 0x000fe40000000000 */
[----:B------:R-:W-:-:S04]  /*3860*/  USHF.R.U32.HI UR6, URZ, 0x5, UR6 ;  /* 0x00000005ff067899 */ /* 0x000fc80008011606 */
[----:B------:R-:W-:Y:S02]  /*3870*/  USHF.L.U32 UR8, UR8, UR6, URZ ;  /* 0x0000000608087299 */ /* 0x000fe400080006ff */
[----:B------:R-:W-:-:S04]  /*3880*/  USHF.L.U32 UR5, UR5, UR6, URZ ;  /* 0x0000000605057299 */ /* 0x000fc800080006ff */
[----:B-1----:R-:W-:-:S04]  /*3890*/  LOP3.LUT R0, R0, UR8, RZ, 0xc0, !PT ;  /* 0x0000000800007c12 */ /* 0x002fc8000f8ec0ff */
[----:B------:R-:W-:-:S13]  /*38a0*/  ISETP.NE.AND P0, PT, R0, UR8, PT ;  /* 0x0000000800007c0c */ /* 0x000fda000bf05270 */
[----:B------:R-:W-:Y:S05]  /*38b0*/  @P0 BRA `(.L_x_66) ;  /* 0x0000000000580947 */ /* 0x000fea0003800000 */
[----:B------:R-:W1:Y:S02]  /*38c0*/  LDS R0, [UR4+0x18] ;  /* 0x00001804ff007984 */ /* 0x000e640008000800 */
[----:B-1----:R-:W-:-:S04]  /*38d0*/  LOP3.LUT R0, R0, UR5, RZ, 0xc0, !PT ;  /* 0x0000000500007c12 */ /* 0x002fc8000f8ec0ff */
[----:B------:R-:W-:-:S13]  /*38e0*/  ISETP.NE.AND P0, PT, R0, UR5, PT ;  /* 0x0000000500007c0c */ /* 0x000fda000bf05270 */
[----:B------:R-:W-:Y:S05]  /*38f0*/  @P0 BRA `(.L_x_67) ;  /* 0x00000000003c0947 */ /* 0x000fea0003800000 */
[----:B------:R-:W1:Y:S01]  /*3900*/  S2R R2, SR_LANEID ;  /* 0x0000000000027919 */ /* 0x000e620000000000 */
[----:B------:R-:W-:Y:S01]  /*3910*/  ULOP3.LUT UR8, URZ, UR8, URZ, 0x33, !UPT ;  /* 0x00000008ff087292 */ /* 0x000fe2000f8e33ff */
[----:B------:R-:W-:Y:S02]  /*3920*/  VOTEU.ANY UR7, UPT, PT ;  /* 0x0000000000077886 */ /* 0x000fe400038e0100 */
[----:B------:R-:W-:-:S03]  /*3930*/  UFLO.U32 UR7, UR7 ;  /* 0x00000007000772bd */ /* 0x000fc600080e0000 */
[----:B------:R-:W-:-:S04]  /*3940*/  IMAD.U32 R0, RZ, RZ, UR8 ;  /* 0x00000008ff007e24 */ /* 0x000fc8000f8e00ff */
[----:B------:R2:W4:Y:S02]  /*3950*/  REDUX UR6, R0 ;  /* 0x00000000000673c4 */ /* 0x0005240000000000 */
[----:B------:R1:W-:Y:S02]  /*3960*/  UTCATOMSWS.AND URZ, UR8 ;  /* 0x0000000800ff79e3 */ /* 0x0003e40008000000 */
[----:B-1----:R-:W-:Y:S02]  /*3970*/  ISETP.EQ.U32.AND P0, PT, R2, UR7, PT ;  /* 0x0000000702007c0c */ /* 0x002fe4000bf02070 */
[----:B--2---:R-:W-:Y:S02]  /*3980*/  LOP3.LUT R0, RZ, UR5, RZ, 0x33, !PT ;  /* 0x00000005ff007c12 */ /* 0x004fe4000f8e33ff */
[----:B----4-:R-:W-:Y:S02]  /*3990*/  MOV R2, UR6 ;  /* 0x0000000600027c02 */ /* 0x010fe40008000f00 */
[----:B------:R-:W1:Y:S07]  /*39a0*/  REDUX UR5, R0 ;  /* 0x00000000000573c4 */ /* 0x000e6e0000000000 */
[----:B------:R2:W-:Y:S01]  /*39b0*/  @P0 ATOMS.AND RZ, [UR4+0x14], R2 ;  /* 0x00001402ffff098c */ /* 0x0005e2000a800004 */
[----:B-1----:R-:W-:-:S05]  /*39c0*/  IMAD.U32 R0, RZ, RZ, UR5 ;  /* 0x00000005ff007e24 */ /* 0x002fca000f8e00ff */
[----:B------:R2:W-:Y:S01]  /*39d0*/  @P0 ATOMS.AND RZ, [UR4+0x18], R0 ;  /* 0x00001800ffff098c */ /* 0x0005e2000a800004 */
[----:B------:R-:W-:Y:S05]  /*39e0*/  BRA `(.L_x_68) ;  /* 0x0000000000147947 */ /* 0x000fea0003800000 */
.L_x_67:
[----:B------:R-:W-:Y:S02]  /*39f0*/  MOV R2, 0x3a10 ;  /* 0x00003a1000027802 */ /* 0x000fe40000000f00 */
[----:B---3-5:R-:W-:Y:S05]  /*3a00*/  CALL.REL.NOINC `($__internal_0_$__cuda_sm10x_tcgen05_guardrail_trap_col_being_dealloced_not_returned_by_alloc) ;  /* 0x00000060001c7944 */ /* 0x028fea0003c00000 */
[----:B------:R-:W-:Y:S05]  /*3a10*/  BRA `(.L_x_68) ;  /* 0x0000000000087947 */ /* 0x000fea0003800000 */
.L_x_66:
[----:B------:R-:W-:Y:S02]  /*3a20*/  MOV R2, 0x3a40 ;  /* 0x00003a4000027802 */ /* 0x000fe40000000f00 */
[----:B---3-5:R-:W-:Y:S05]  /*3a30*/  CALL.REL.NOINC `($__internal_2_$__cuda_sm10x_tcgen05_guardrail_trap_unallocated_columns_being_dealloced) ;  /* 0x0000006000287944 */ /* 0x028fea0003c00000 */
.L_x_68:
[----:B------:R-:W-:Y:S01]  /*3a40*/  NOP ;  /* 0x0000000000007918 */ /* 0x000fe20000000000 */
[----:B------:R-:W-:Y:S05]  /*3a50*/  EXIT ;  /* 0x000000000000794d */ /* 0x000fea0003800000 */
.L_x_50:
[----:B------:R-:W-:-:S09]  /*3a60*/  UISETP.NE.OR UP3, UPT, UR8, 0x3, UP3 ;  /* 0x000000030800788c */ /* 0x000fd20009f65670 */
[----:B------:R-:W-:Y:S05]  /*3a70*/  BRA.U UP3, `(.L_x_69) ;  /* 0x0000001103087547 */ /* 0x000fea000b800000 */
[----:B------:R-:W1:Y:S01]  /*3a80*/  LDC R0, c[0x0][0xb30] ;  /* 0x0002cc00ff007b82 */ /* 0x000e620000000800 */
[----:B------:R-:W2:Y:S01]  /*3a90*/  LDCU.64 UR8, c[0x0][0x888] ;  /* 0x00011100ff0877ac */ /* 0x000ea20008000a00 */
[----:B------:R-:W-:Y:S02]  /*3aa0*/  HFMA2 R27, -RZ, RZ, 0, 0 ;  /* 0x00000000ff1b7431 */ /* 0x000fe400000001ff */
[----:B------:R-:W-:Y:S01]  /*3ab0*/  IMAD.MOV.U32 R29, RZ, RZ, 0x1 ;  /* 0x00000001ff1d7424 */ /* 0x000fe200078e00ff */
[----:B------:R-:W-:Y:S01]  /*3ac0*/  MOV R25, 0x2000 ;  /* 0x0000200000197802 */ /* 0x000fe20000000f00 */
[----:B------:R-:W4:Y:S01]  /*3ad0*/  LDCU.64 UR4, c[0x0][0x890] ;  /* 0x00011200ff0477ac */ /* 0x000f220008000a00 */
[----:B------:R-:W-:Y:S01]  /*3ae0*/  IMAD.MOV.U32 R28, RZ, RZ, RZ ;  /* 0x000000ffff1c7224 */ /* 0x000fe200078e00ff */
[----:B------:R-:W3:Y:S01]  /*3af0*/  LDC R24, c[0x0][0x370] ;  /* 0x0000dc00ff187b82 */ /* 0x000ee20000000800 */
[----:B------:R-:W-:Y:S01]  /*3b00*/  UMOV UR7, 0x400 ;  /* 0x0000040000077882 */ /* 0x000fe20000000000 */
[----:B------:R-:W-:-:S02]  /*3b10*/  UPLOP3.LUT UP0, UPT, UPT, UPT, UPT, 0x40, 0x4 ;  /* 0x000000000004789c */ /* 0x000fc40003f0e870 */
[----:B------:R-:W-:-:S04]  /*3b20*/  ULEA UR7, UR37, UR7, 0x18 ;  /* 0x0000000725077291 */ /* 0x000fc8000f8ec0ff */
[----:B------:R-:W3:Y:S01]  /*3b30*/  LDC R3, c[0x0][0xb0c] ;  /* 0x0002c300ff037b82 */ /* 0x000ee20000000800 */
[----:B------:R-:W-:Y:S02]  /*3b40*/  UIADD3 UR13, UPT, UPT, UR7, 0x78, URZ ;  /* 0x00000078070d7890 */ /* 0x000fe4000fffe0ff */
[----:B--2---:R-:W-:Y:S02]  /*3b50*/  UISETP.NE.U32.AND UP2, UPT, UR8, URZ, UPT ;  /* 0x000000ff0800728c */ /* 0x004fe4000bf45070 */
[----:B------:R-:W-:Y:S02]  /*3b60*/  UIADD3 UR33, UPT, UPT, UR7, 0x60, URZ ;  /* 0x0000006007217890 */ /* 0x000fe4000fffe0ff */
[----:B----4-:R-:W-:Y:S01]  /*3b70*/  UISETP.NE.U32.AND UP3, UPT, UR4, URZ, UPT ;  /* 0x000000ff0400728c */ /* 0x010fe2000bf65070 */
[----:B------:R-:W2:Y:S01]  /*3b80*/  LDC R18, c[0x0][0xb20] ;  /* 0x0002c800ff127b82 */ /* 0x000ea20000000800 */
[----:B-1----:R-:W-:Y:S01]  /*3b90*/  ISETP.NE.AND P1, PT, R0, 0x1, PT ;  /* 0x000000010000780c */ /* 0x002fe20003f25270 */
[----:B------:R-:W-:-:S02]  /*3ba0*/  UISETP.NE.AND.EX UP2, UPT, UR9, URZ, UPT, UP2 ;  /* 0x000000ff0900728c */ /* 0x000fc4000bf45320 */
[----:B------:R-:W-:Y:S02]  /*3bb0*/  UIADD3 UR25, UPT, UPT, UR7, 0x68, URZ ;  /* 0x0000006807197890 */ /* 0x000fe4000fffe0ff */
[----:B------:R-:W-:Y:S02]  /*3bc0*/  UIADD3 UR17, UPT, UPT, UR7, 0x70, URZ ;  /* 0x0000007007117890 */ /* 0x000fe4000fffe0ff */
[----:B------:R-:W1:Y:S01]  /*3bd0*/  LDC.64 R30, c[0x0][0x348] ;  /* 0x0000d200ff1e7b82 */ /* 0x000e620000000a00 */
[----:B------:R-:W-:Y:S02]  /*3be0*/  UPRMT UR13, UR37, 0x654, UR13 ;  /* 0x00000654250d7896 */ /* 0x000fe4000800000d */
[----:B------:R-:W-:-:S05]  /*3bf0*/  UISETP.NE.AND.EX UP3, UPT, UR5, URZ, UPT, UP3 ;  /* 0x000000ff0500728c */ /* 0x000fca000bf65330 */
[----:B------:R-:W4:Y:S08]  /*3c00*/  LDC.64 R16, c[0x0][0xb10] ;  /* 0x0002c400ff107b82 */ /* 0x000f300000000a00 */
[----:B------:R-:W1:Y:S08]  /*3c10*/  LDC.64 R6, c[0x0][0xb18] ;  /* 0x0002c600ff067b82 */ /* 0x000e700000000a00 */
[----:B------:R-:W1:Y:S08]  /*3c20*/  LDC.64 R4, c[0x0][0xb28] ;  /* 0x0002ca00ff047b82 */ /* 0x000e700000000a00 */
[----:B--23--:R-:W1:Y:S02]  /*3c30*/  LDC R19, c[0x0][0x374] ;  /* 0x0000dd00ff137b82 */ /* 0x00ce640000000800 */
.L_x_80:
[C---:B------:R-:W-:Y:S02]  /*3c40*/  LEA R0, R28.reuse, UR7, 0x3 ;  /* 0x000000071c007c11 */ /* 0x040fe4000f8e18ff */
[----:B------:R-:W-:Y:S02]  /*3c50*/  SHF.L.U32 R2, R27, 0x1f, RZ ;  /* 0x0000001f1b027819 */ /* 0x000fe400000006ff */
[----:B------:R-:W-:Y:S02]  /*3c60*/  LEA R20, R28, UR7, 0x4 ;  /* 0x000000071c147c11 */ /* 0x000fe4000f8e20ff */
[----:B--2---:R-:W2:Y:S02]  /*3c70*/  SYNCS.PHASECHK.TRANS64.TRYWAIT P0, [R0+URZ+0xb0], R2 ;  /* 0x0000b002000075a7 */ /* 0x004ea400080011ff */
[----:B--2---:R-:W-:Y:S05]  /*3c80*/  @!P0 BRA `(.L_x_70) ;  /* 0x00000058002c8947 */ /* 0x004fea0003800000 */
.L_x_165:
[----:B------:R-:W-:Y:S01]  /*3c90*/  ISETP.GE.AND P0, PT, R40, 0x1, PT ;  /* 0x000000012800780c */ /* 0x000fe20003f06270 */
[----:B------:R-:W3:Y:S01]  /*3ca0*/  LDS.128 R20, [R20+0x140] ;  /* 0x0001400014147984 */ /* 0x000ee20000000c00 */
[----:B--2---:R-:W-:Y:S01]  /*3cb0*/  VIADD R0, R0, 0xc0 ;  /* 0x000000c000007836 */ /* 0x004fe20000000000 */
[----:B------:R-:W-:Y:S01]  /*3cc0*/  @!PT LDS RZ, [RZ] ;  /* 0x00000000fffff984 */ /* 0x000fe20000000800 */
[----:B------:R-:W-:Y:S01]  /*3cd0*/  @!PT LDS RZ, [RZ] ;  /* 0x00000000fffff984 */ /* 0x000fe20000000800 */
[----:B------:R-:W-:Y:S01]  /*3ce0*/  @!PT LDS RZ, [RZ] ;  /* 0x00000000fffff984 */ /* 0x000fe20000000800 */
[----:B------:R-:W-:Y:S01]  /*3cf0*/  @!PT LDS RZ, [RZ] ;  /* 0x00000000fffff984 */ /* 0x000fe20000000800 */
[----:B------:R2:W-:Y:S06]  /*3d00*/  MEMBAR.ALL.CTA ;  /* 0x0000000000007992 */ /* 0x0005ec0000008000 */
[----:B--2---:R-:W2:Y:S01]  /*3d10*/  FENCE.VIEW.ASYNC.S ;  /* 0x00000000000073c6 */ /* 0x004ea20000000000 */
[----:B------:R-:W-:Y:S04]  /*3d20*/  PRMT R0, RZ, 0x654, R0 ;  /* 0x00000654ff007816 */ /* 0x000fe80000000000 */
[----:B--2---:R2:W-:Y:S01]  /*3d30*/  SYNCS.ARRIVE.TRANS64.RED.A1T0 RZ, [R0+URZ], RZ ;  /* 0x000000ff00ff79a7 */ /* 0x0045e200081004ff */
[----:B---3--:R-:W-:Y:S11]  /*3d40*/  LOP3.LUT P3, RZ, R22, 0x1, RZ, 0xc0, !PT ;  /* 0x0000000116ff7812 */ /* 0x008ff6000786c0ff */
[----:B------:R-:W-:Y:S02]  /*3d50*/  @!UPT UIADD3 URZ, UPT, UPT, URZ, URZ, URZ ;  /* 0x000000fffffff290 */ /* 0x000fe4000fffe0ff */
[----:B------:R-:W-:Y:S02]  /*3d60*/  @P3 MOV R11, R20 ;  /* 0x00000014000b3202 */ /* 0x000fe40000000f00 */
[----:B------:R-:W-:Y:S01]  /*3d70*/  @P3 LOP3.LUT R10, R21, 0xffff, RZ, 0xc0, !PT ;  /* 0x0000ffff150a3812 */ /* 0x000fe200078ec0ff */
[----:B--2---:R-:W-:Y:S06]  /*3d80*/  @!P0 BRA `(.L_x_71) ;  /* 0x0000000000a48947 */ /* 0x004fec0003800000 */
[-C--:B-1----:R-:W-:Y:S01]  /*3d90*/  IMAD.HI.U32 R0, R19, R7.reuse, RZ ;  /* 0x0000000713007227 */ /* 0x082fe200078e00ff */
[----:B------:R-:W-:Y:S02]  /*3da0*/  ISETP.NE.AND P0, PT, R6, 0x1, PT ;  /* 0x000000010600780c */ /* 0x000fe40003f05270 */
[----:B------:R-:W-:Y:S01]  /*3db0*/  ISETP.NE.AND P2, PT, R40, 0x1, PT ;  /* 0x000000012800780c */ /* 0x000fe20003f45270 */
[----:B----4-:R-:W-:Y:S01]  /*3dc0*/  IMAD.HI.U32 R9, R24, R16, RZ ;  /* 0x0000001018097227 */ /* 0x010fe200078e00ff */
[----:B------:R-:W-:Y:S02]  /*3dd0*/  SHF.R.U32.HI R0, RZ, R18, R0 ;  /* 0x00000012ff007219 */ /* 0x000fe40000011600 */
[----:B------:R-:W-:Y:S01]  /*3de0*/  ISETP.NE.AND P4, PT, R3, 0x1, PT ;  /* 0x000000010300780c */ /* 0x000fe20003f85270 */
[----:B------:R-:W-:Y:S01]  /*3df0*/  IMAD.HI.U32 R13, R10, R7, RZ ;  /* 0x000000070a0d7227 */ /* 0x000fe200078e00ff */
[----:B------:R-:W-:Y:S02]  /*3e00*/  SHF.R.U32.HI R9, RZ, R17, R9 ;  /* 0x00000011ff097219 */ /* 0x000fe40000011609 */
[----:B------:R-:W-:Y:S01]  /*3e10*/  SEL R0, R19, R0, !P0 ;  /* 0x0000000013007207 */ /* 0x000fe20004000000 */
[----:B------:R-:W-:Y:S01]  /*3e20*/  IMAD.HI.U32 R12, R11, R16, RZ ;  /* 0x000000100b0c7227 */ /* 0x000fe200078e00ff */
[----:B------:R-:W-:Y:S03]  /*3e30*/  SEL R9, R24, R9, !P4 ;  /* 0x0000000918097207 */ /* 0x000fe60006000000 */
[-C--:B------:R-:W-:Y:S01]  /*3e40*/  IMAD.HI.U32 R8, R0, R4.reuse, RZ ;  /* 0x0000000400087227 */ /* 0x080fe200078e00ff */
[----:B------:R-:W-:Y:S03]  /*3e50*/  SHF.R.U32.HI R12, RZ, R17, R12 ;  /* 0x00000011ff0c7219 */ /* 0x000fe6000001160c */
[----:B------:R-:W-:Y:S01]  /*3e60*/  IMAD.HI.U32 R2, R9, R4, RZ ;  /* 0x0000000409027227 */ /* 0x000fe200078e00ff */
[-C--:B------:R-:W-:Y:S02]  /*3e70*/  @P2 SHF.R.U32.HI R0, RZ, R5.reuse, R8 ;  /* 0x00000005ff002219 */ /* 0x080fe40000011608 */
[----:B------:R-:W-:Y:S02]  /*3e80*/  SHF.R.U32.HI R8, RZ, R18, R13 ;  /* 0x00000012ff087219 */ /* 0x000fe4000001160d */
[----:B------:R-:W-:Y:S01]  /*3e90*/  @P2 SHF.R.U32.HI R9, RZ, R5, R2 ;  /* 0x00000005ff092219 */ /* 0x000fe20000011602 */
[----:B------:R-:W-:Y:S01]  /*3ea0*/  IMAD R0, R40, R0, RZ ;  /* 0x0000000028007224 */ /* 0x000fe200078e02ff */
[----:B------:R-:W-:Y:S02]  /*3eb0*/  SEL R8, R10, R8, !P0 ;  /* 0x000000080a087207 */ /* 0x000fe40004000000 */
[----:B------:R-:W-:Y:S01]  /*3ec0*/  SEL R2, R11, R12, !P4 ;  /* 0x0000000c0b027207 */ /* 0x000fe20006000000 */
[----:B------:R-:W-:Y:S01]  /*3ed0*/  IMAD R12, R40, R9, RZ ;  /* 0x00000009280c7224 */ /* 0x000fe200078e02ff */
[C---:B------:R-:W-:Y:S01]  /*3ee0*/  ISETP.GE.AND P0, PT, R8.reuse, R0, PT ;  /* 0x000000000800720c */ /* 0x040fe20003f06270 */
[----:B------:R-:W-:Y:S03]  /*3ef0*/  IMAD.HI.U32 R0, R8, R4, RZ ;  /* 0x0000000408007227 */ /* 0x000fe600078e00ff */
[----:B------:R-:W-:Y:S02]  /*3f00*/  ISETP.GE.OR P0, PT, R2, R12, P0 ;  /* 0x0000000c0200720c */ /* 0x000fe40000706670 */
[-C--:B------:R-:W-:Y:S04]  /*3f10*/  SHF.R.U32.HI R0, RZ, R5.reuse, R0 ;  /* 0x00000005ff007219 */ /* 0x080fe80000011600 */
[----:B------:R-:W-:Y:S05]  /*3f20*/  SEL R13, R8, R0, !P2 ;  /* 0x00000000080d7207 */ /* 0x000fea0005000000 */
[----:B------:R-:W-:Y:S02]  /*3f30*/  IMAD.MOV R12, RZ, RZ, -R13 ;  /* 0x000000ffff0c7224 */ /* 0x000fe400078e0a0d */
[----:B------:R-:W-:Y:S04]  /*3f40*/  @!P0 IMAD.HI.U32 R0, R2, R4, RZ ;  /* 0x0000000402008227 */ /* 0x000fe800078e00ff */
[----:B------:R-:W-:Y:S01]  /*3f50*/  IMAD R12, R40, R12, R8 ;  /* 0x0000000c280c7224 */ /* 0x000fe200078e0208 */
[----:B------:R-:W-:Y:S04]  /*3f60*/  @!P0 SHF.R.U32.HI R0, RZ, R5, R0 ;  /* 0x00000005ff008219 */ /* 0x000fe80000011600 */
[----:B------:R-:W-:Y:S04]  /*3f70*/  @!P0 SEL R0, R2, R0, !P2 ;  /* 0x0000000002008207 */ /* 0x000fe80005000000 */
[----:B------:R-:W-:Y:S01]  /*3f80*/  @!P0 IADD3 R13, PT, PT, R13, -R0, RZ ;  /* 0x800000000d0d8210 */ /* 0x000fe20007ffe0ff */
[----:B------:R-:W-:Y:S01]  /*3f90*/  @!P0 IMAD R0, R9, R12, R0 ;  /* 0x0000000c09008224 */ /* 0x000fe200078e0200 */
[----:B------:R-:W-:Y:S01]  /*3fa0*/  IADD3 R9, PT, PT, -R8, RZ, RZ ;  /* 0x000000ff08097210 */ /* 0x000fe20007ffe1ff */
[--C-:B------:R-:W-:Y:S02]  /*3fb0*/  IMAD.MOV R12, RZ, RZ, -R2.reuse ;  /* 0x000000ffff0c7224 */ /* 0x100fe400078e0a02 */
[----:B------:R-:W-:Y:S02]  /*3fc0*/  @!P0 IMAD R8, R13, R40, R2 ;  /* 0x000000280d088224 */ /* 0x000fe400078e0202 */
[----:B------:R-:W-:Y:S02]  /*3fd0*/  @!P0 IMAD.MOV.U32 R2, RZ, RZ, R0 ;  /* 0x000000ffff028224 */ /* 0x000fe400078e0000 */
[----:B------:R-:W-:Y:S02]  /*3fe0*/  IMAD R11, R3, R12, R11 ;  /* 0x0000000c030b7224 */ /* 0x000fe400078e020b */
[----:B------:R-:W-:Y:S02]  /*3ff0*/  IMAD R10, R6, R9, R10 ;  /* 0x00000009060a7224 */ /* 0x000fe400078e020a */
[----:B------:R-:W-:Y:S02]  /*4000*/  IMAD R11, R2, R3, R11 ;  /* 0x00000003020b7224 */ /* 0x000fe400078e020b */
[----:B------:R-:W-:Y:S02]  /*4010*/  IMAD R10, R8, R6, R10 ;  /* 0x00000006080a7224 */ /* 0x000fe400078e020a */
.L_x_71:
[----:B------:R-:W-:Y:S05]  /*4020*/  BRA.U UP0, `(.L_x_72) ;  /* 0x0000000100107547 */ /* 0x000fea000b800000 */
[----:B------:R-:W-:Y:S04]  /*4030*/  MOV R2, UR6 ;  /* 0x0000000600027c02 */ /* 0x000fe80008000f00 */
[----:B------:R-:W-:Y:S04]  /*4040*/  SHF.L.U32 R2, R2, 0x1f, RZ ;  /* 0x0000001f02027819 */ /* 0x000fe800000006ff */
[----:B------:R-:W2:Y:S02]  /*4050*/  SYNCS.PHASECHK.TRANS64.TRYWAIT P0, [UR7+0xa8], R2 ;  /* 0x0000a802ff0075a7 */ /* 0x000ea40008001107 */
[----:B--2---:R-:W-:Y:S05]  /*4060*/  @!P0 BRA `(.L_x_73) ;  /* 0x0000005400488947 */ /* 0x004fea0003800000 */
.L_x_72:
[----:B------:R-:W-:Y:S02]  /*4070*/  R2UR UR35, R15 ;  /* 0x000000000f2372ca */ /* 0x000fe400000e0000 */
[----:B------:R-:W-:Y:S02]  /*4080*/  R2UR UR34, R14 ;  /* 0x000000000e2272ca */ /* 0x000fe400000e0000 */
[----:B------:R-:W-:Y:S02]  /*4090*/  ISETP.NE.U32.AND P2, PT, RZ, UR4, PT ;  /* 0x00000004ff007c0c */ /* 0x000fe4000bf45070 */
[----:B------:R-:W-:Y:S02]  /*40a0*/  SHF.L.U32 R14, R29, 0x1f, RZ ;  /* 0x0000001f1d0e7819 */ /* 0x000fe400000006ff */
[----:B------:R-:W-:Y:S05]  /*40b0*/  ISETP.NE.AND.EX P2, PT, RZ, UR5, PT, P2 ;  /* 0x00000005ff007c0c */ /* 0x000fea000bf45320 */
[----:B------:R-:W-:Y:S02]  /*40c0*/  USHF.L.U32 UR35, UR35, 0x7, URZ ;  /* 0x0000000723237899 */ /* 0x000fe400080006ff */
[----:B------:R-:W-:Y:S01]  /*40d0*/  USHF.L.U32 UR34, UR34, 0x7, URZ ;  /* 0x0000000722227899 */ /* 0x000fe200080006ff */
[----:B------:R-:W-:Y:S11]  /*40e0*/  BRA.U !UP3, `(.L_x_74) ;  /* 0x000000010b347547 */ /* 0x000ff6000b800000 */
[----:B------:R-:W-:Y:S01]  /*40f0*/  UPLOP3.LUT UP1, UPT, UPT, UPT, UP2, 0x80, 0x8 ;  /* 0x000000000008789c */ /* 0x000fe20003f2f020 */
[----:B--2---:R-:W-:Y:S02]  /*4100*/  HFMA2 R0, -RZ, RZ, 0, 5.9604644775390625e-08 ;  /* 0x00000001ff007431 */ /* 0x004fe400000001ff */
[----:B------:R-:W-:Y:S03]  /*4110*/  IMAD.MOV.U32 R92, RZ, RZ, 0x1 ;  /* 0x00000001ff5c7424 */ /* 0x000fe600078e00ff */
[----:B------:R-:W-:Y:S05]  /*4120*/  PLOP3.LUT P0, PT, PT, PT, UP1, 0x80, 0x8 ;  /* 0x000000000008781c */ /* 0x000fea0003f0f018 */
[----:B------:R-:W2:Y:S01]  /*4130*/  @UP1 LDCU.64 UR10, c[0x0][0x888] ;  /* 0x00011100ff0a17ac */ /* 0x000ea20008000a00 */
[----:B------:R-:W-:Y:S07]  /*4140*/  @UP1 UIMAD UR8, UR36, UR4, URZ ;  /* 0x00000004240812a4 */ /* 0x000fee000f8e02ff */
[----:B------:R-:W-:Y:S01]  /*4150*/  @!P0 PRMT R92, R0, 0x7610, R92 ;  /* 0x00007610005c8816 */ /* 0x000fe2000000005c */
[----:B--2---:R-:W-:Y:S03]  /*4160*/  @UP1 UIMAD.WIDE UR10, UR8, 0x4, UR10 ;  /* 0x00000004080a18a5 */ /* 0x004fe6000f8e020a */
[----:B------:R-:W2:Y:S03]  /*4170*/  @!UP1 LDCU UR8, c[0x0][0x880] ;  /* 0x00011000ff0897ac */ /* 0x000ea60008000800 */
[----:B------:R-:W-:Y:S01]  /*4180*/  IMAD.U32 R8, RZ, RZ, UR10 ;  /* 0x0000000aff087e24 */ /* 0x000fe2000f8e00ff */
[----:B------:R-:W-:Y:S05]  /*4190*/  MOV R9, UR11 ;  /* 0x0000000b00097c02 */ /* 0x000fea0008000f00 */
[----:B-----5:R3:W5:Y:S02]  /*41a0*/  @P0 LDG.E R49, desc[UR44][R8.64] ;  /* 0x0000002c08310981 */ /* 0x020764000c1e1900 */
[----:B--23--:R-:W-:Y:S07]  /*41b0*/  @!P0 IMAD.U32 R49, RZ, RZ, UR8 ;  /* 0x00000008ff318e24 */ /* 0x00cfee000f8e00ff */
.L_x_74:
[----:B-----5:R-:W-:Y:S01]  /*41c0*/  @!P2 FSETP.EQ.AND P0, PT, R49, RZ, PT ;  /* 0x000000ff3100a20b */ /* 0x020fe20003f02000 */
[----:B------:R-:W-:Y:S01]  /*41d0*/  @!UPT UIADD3 URZ, UPT, UPT, URZ, URZ, URZ ;  /* 0x000000fffffff290 */ /* 0x000fe2000fffe0ff */
[----:B------:R-:W-:Y:S11]  /*41e0*/  @!P2 BRA `(.L_x_75) ;  /* 0x000000000014a947 */ /* 0x000ff60003800000 */
[----:B------:R-:W-:Y:S02]  /*41f0*/  LOP3.LUT P2, RZ, R92, 0xff, RZ, 0xc0, !PT ;  /* 0x000000ff5cff7812 */ /* 0x000fe4000784c0ff */
[----:B------:R-:W-:Y:S04]  /*4200*/  PLOP3.LUT P0, PT, PT, PT, UP1, 0x80, 0x8 ;  /* 0x000000000008781c */ /* 0x000fe80003f0f018 */
[----:B------:R-:W-:Y:S07]  /*4210*/  PLOP3.LUT P0, PT, P0, PT, PT, 0x8, 0x80 ;  /* 0x000000000080781c */ /* 0x000fee000070e170 */
[----:B------:R-:W-:Y:S11]  /*4220*/  @P2 FSETP.EQ.AND P0, PT, R49, RZ, PT ;  /* 0x000000ff3100220b */ /* 0x000ff60003f02000 */
[----:B------:R-:W-:Y:S02]  /*4230*/  @!UPT UIADD3 URZ, UPT, UPT, URZ, URZ, URZ ;  /* 0x000000fffffff290 */ /* 0x000fe4000fffe0ff */
.L_x_75:
[----:B------:R-:W3:Y:S01]  /*4240*/  SYNCS.PHASECHK.TRANS64.TRYWAIT P2, [UR7+0x80], R14 ;  /* 0x0000800eff0075a7 */ /* 0x000ee20008041107 */
[----:B------:R-:W-:Y:S04]  /*4250*/  ELECT P4, URZ, PT ;  /* 0x0000000000ff782f */ /* 0x000fe80003880000 */
[----:B------:R-:W-:Y:S11]  /*4260*/  PLOP3.LUT P4, PT, P0, P4, PT, 0xf2, 0x2f ;  /* 0x00000000002f781c */ /* 0x000ff60000789e72 */
[----:B------:R-:W-:Y:S02]  /*4270*/  @!UPT UIADD3 URZ, UPT, UPT, URZ, URZ, URZ ;  /* 0x000000fffffff290 */ /* 0x000fe4000fffe0ff */
[----:B-1----:R-:W-:Y:S05]  /*4280*/  @!P4 IADD3 R8, P0, PT, R30, 0x580, RZ ;  /* 0x000005801e08c810 */ /* 0x002fea0007f1e0ff */
[----:B--2---:R-:W-:Y:S01]  /*4290*/  @!P4 IMAD.X R2, RZ, RZ, R31, P0 ;  /* 0x000000ffff02c224 */ /* 0x004fe200000e061f */
[----:B---3--:R-:W-:Y:S07]  /*42a0*/  @!P2 BRA `(.L_x_76) ;  /* 0x0000005000d0a947 */ /* 0x008fee0003800000 */
.L_x_168:
[----:B------:R-:W-:Y:S01]  /*42b0*/  @!P4 R2UR UR8, R2 ;  /* 0x000000000208c2ca */ /* 0x000fe200000e0000 */
[----:B------:R-:W-:Y:S01]  /*42c0*/  VOTEU.ALL UP0, P4 ;  /* 0x0000000000ff7886 */ /* 0x000fe20002000000 */
[----:B------:R-:W-:Y:S01]  /*42d0*/  @!P4 R2UR UR9, R8 ;  /* 0x000000000809c2ca */ /* 0x000fe200000e0000 */
[----:B-1----:R-:W-:Y:S01]  /*42e0*/  @!P4 IMAD.MOV.U32 R0, RZ, RZ, 0x2000 ;  /* 0x00002000ff00c424 */ /* 0x002fe200078e00ff */
[----:B------:R-:W-:Y:S01]  /*42f0*/  UMOV UR10, 0x0 ;  /* 0x00000000000a7882 */ /* 0x000fe20000000000 */
[----:B------:R-:W-:Y:S01]  /*4300*/  UMOV UR11, 0x10000000 ;  /* 0x10000000000b7882 */ /* 0x000fe20000000000 */
[----:B------:R-:W-:Y:S01]  /*4310*/  @!UP0 UIADD3 UR32, UPT, UPT, UR7, 0x200, URZ ;  /* 0x0000020007208890 */ /* 0x000fe2000fffe0ff */
[----:B------:R-:W-:Y:S06]  /*4320*/  VOTEU.ALL UP0, P4 ;  /* 0x0000000000ff7886 */ /* 0x000fec0002000000 */
[----:B------:R-:W-:Y:S01]  /*4330*/  IMAD.U32 R9, RZ, RZ, UR8 ;  /* 0x00000008ff097e24 */ /* 0x000fe2000f8e00ff */
[----:B------:R-:W-:Y:S01]  /*4340*/  UPRMT UR8, UR37, 0x654, UR33 ;  /* 0x0000065425087896 */ /* 0x000fe20008000021 */
[----:B------:R-:W-:Y:S03]  /*4350*/  IMAD.U32 R8, RZ, RZ, UR9 ;  /* 0x00000009ff087e24 */ /* 0x000fe6000f8e00ff */
[----:B------:R-:W-:Y:S02]  /*4360*/  @!P4 R2UR UR15, R9 ;  /* 0x00000000090fc2ca */ /* 0x000fe400000e0000 */
[----:B------:R-:W-:Y:S02]  /*4370*/  @!P4 R2UR UR14, R8 ;  /* 0x00000000080ec2ca */ /* 0x000fe400000e0000 */
[----:B------:R-:W-:Y:S05]  /*4380*/  @!P4 IADD3 R8, P0, PT, R30, 0x580, RZ ;  /* 0x000005801e08c810 */ /* 0x000fea0007f1e0ff */
[----:B------:R-:W-:Y:S06]  /*4390*/  @!P4 IMAD.X R2, RZ, RZ, R31, P0 ;  /* 0x000000ffff02c224 */ /* 0x000fec00000e061f */
[----:B------:R1:W-:Y:S01]  /*43a0*/  @!UP0 UTMALDG.3D [UR32], [UR14], desc[UR10] ;  /* 0x00000a200e0085b4 */ /* 0x0003e20008011000 */
[----:B------:R1:W-:Y:S01]  /*43b0*/  @!P4 SYNCS.ARRIVE.TRANS64.RED.A0TR RZ, [UR7+0x60], R0 ;  /* 0x00006000ffffc9a7 */ /* 0x0003e20008300407 */
[----:B------:R-:W-:Y:S01]  /*43c0*/  SYNCS.ARRIVE.TRANS64.RED.A1T0 RZ, [UR8], RZ ;  /* 0x000000ffffff79a7 */ /* 0x000fe20008100408 */
[----:B------:R-:W2:Y:S02]  /*43d0*/  SYNCS.PHASECHK.TRANS64.TRYWAIT P2, [UR7+0x88], R14 ;  /* 0x0000880eff0075a7 */ /* 0x000ea40008041107 */
[----:B-12---:R-:W-:Y:S05]  /*43e0*/  @!P2 BRA `(.L_x_77) ;  /* 0x000000500098a947 */ /* 0x006fea0003800000 */
.L_x_170:
[----:B------:R-:W-:Y:S01]  /*43f0*/  @!P4 R2UR UR8, R2 ;  /* 0x000000000208c2ca */ /* 0x000fe200000e0000 */
[----:B------:R-:W-:Y:S01]  /*4400*/  VOTEU.ALL UP0, P4 ;  /* 0x0000000000ff7886 */ /* 0x000fe20002000000 */
[----:B------:R-:W-:Y:S01]  /*4410*/  @!P4 R2UR UR9, R8 ;  /* 0x000000000809c2ca */ /* 0x000fe200000e0000 */
[----:B-1----:R-:W-:Y:S01]  /*4420*/  @!P4 IMAD.MOV.U32 R0, RZ, RZ, 0x2000 ;  /* 0x00002000ff00c424 */ /* 0x002fe200078e00ff */
[----:B------:R-:W-:Y:S01]  /*4430*/  UMOV UR10, 0x0 ;  /* 0x00000000000a7882 */ /* 0x000fe20000000000 */
[----:B------:R-:W-:Y:S01]  /*4440*/  UMOV UR11, 0x10000000 ;  /* 0x10000000000b7882 */ /* 0x000fe20000000000 */
[----:B------:R-:W-:Y:S02]  /*4450*/  @!UP0 UIADD3 UR26, UPT, UPT, UR34, 0x20, URZ ;  /* 0x00000020221a8890 */ /* 0x000fe4000fffe0ff */
[----:B------:R-:W-:Y:S01]  /*4460*/  @!UP0 UIADD3 UR24, UPT, UPT, UR7, 0x2200, URZ ;  /* 0x0000220007188890 */ /* 0x000fe2000fffe0ff */
[----:B------:R-:W-:Y:S01]  /*4470*/  VOTEU.ALL UP0, P4 ;  /* 0x0000000000ff7886 */ /* 0x000fe20002000000 */
[----:B------:R-:W-:Y:S01]  /*4480*/  UMOV UR27, UR35 ;  /* 0x00000023001b7c82 */ /* 0x000fe20008000000 */
[----:B------:R-:W-:Y:S02]  /*4490*/  UMOV UR28, UR36 ;  /* 0x00000024001c7c82 */ /* 0x000fe40008000000 */
        /* <DEDUP_REMOVED lines=12> */
.L_x_172:
[----:B------:R-:W2:Y:S01]  /*4560*/  LDC.64 R12, c[0x0][0xb18] ;  /* 0x0002c600ff0c7b82 */ /* 0x000ea20000000a00 */
[----:B------:R-:W-:Y:S01]  /*4570*/  @!P4 R2UR UR8, R2 ;  /* 0x000000000208c2ca */ /* 0x000fe200000e0000 */
[----:B------:R-:W-:Y:S01]  /*4580*/  VOTEU.ALL UP0, P4 ;  /* 0x0000000000ff7886 */ /* 0x000fe20002000000 */
[----:B------:R-:W-:Y:S01]  /*4590*/  @!P4 R2UR UR9, R8 ;  /* 0x000000000809c2ca */ /* 0x000fe200000e0000 */
[----:B-1----:R-:W-:Y:S01]  /*45a0*/  @!P4 IMAD.MOV.U32 R0, RZ, RZ, 0x2000 ;  /* 0x00002000ff00c424 */ /* 0x002fe200078e00ff */
[----:B------:R-:W-:Y:S03]  /*45b0*/  UMOV UR10, 0x0 ;  /* 0x00000000000a7882 */ /* 0x000fe60000000000 */
[----:B------:R-:W1:Y:S01]  /*45c0*/  @!P1 LDC R2, c[0x0][0xb0c] ;  /* 0x0002c300ff029b82 */ /* 0x000e620000000800 */
[----:B------:R-:W-:Y:S01]  /*45d0*/  @!UP0 UIADD3 UR18, UPT, UPT, UR34, 0x40, URZ ;  /* 0x0000004022128890 */ /* 0x000fe2000fffe0ff */
[----:B------:R-:W-:Y:S01]  /*45e0*/  @P3 SHF.R.U32.HI R26, RZ, 0x10, R21 ;  /* 0x00000010ff1a3819 */ /* 0x000fe20000011615 */
[----:B------:R-:W-:Y:S01]  /*45f0*/  @!UP0 UIADD3 UR16, UPT, UPT, UR7, 0x4200, URZ ;  /* 0x0000420007108890 */ /* 0x000fe2000fffe0ff */
[----:B------:R-:W-:Y:S01]  /*4600*/  VIADD R28, R28, 0x1 ;  /* 0x000000011c1c7836 */ /* 0x000fe20000000000 */
[----:B------:R-:W-:Y:S01]  /*4610*/  VOTEU.ALL UP0, P4 ;  /* 0x0000000000ff7886 */ /* 0x000fe20002000000 */
[----:B------:R-:W-:Y:S01]  /*4620*/  UMOV UR11, 0x10000000 ;  /* 0x10000000000b7882 */ /* 0x000fe20000000000 */
[----:B------:R-:W-:Y:S01]  /*4630*/  UMOV UR19, UR35 ;  /* 0x0000002300137c82 */ /* 0x000fe20008000000 */
[----:B------:R-:W-:Y:S01]  /*4640*/  IMAD.U32 R9, RZ, RZ, UR8 ;  /* 0x00000008ff097e24 */ /* 0x000fe2000f8e00ff */
[----:B------:R-:W-:Y:S01]  /*4650*/  UMOV UR20, UR36 ;  /* 0x0000002400147c82 */ /* 0x000fe20008000000 */
[----:B------:R-:W-:Y:S01]  /*4660*/  IMAD.U32 R8, RZ, RZ, UR9 ;  /* 0x00000009ff087e24 */ /* 0x000fe2000f8e00ff */
[----:B------:R-:W-:Y:S02]  /*4670*/  UPRMT UR8, UR37, 0x654, UR17 ;  /* 0x0000065425087896 */ /* 0x000fe40008000011 */
[----:B------:R-:W-:Y:S02]  /*4680*/  @!P4 R2UR UR15, R9 ;  /* 0x00000000090fc2ca */ /* 0x000fe400000e0000 */
[----:B------:R-:W-:Y:S02]  /*4690*/  @!P4 R2UR UR14, R8 ;  /* 0x00000000080ec2ca */ /* 0x000fe400000e0000 */
[----:B------:R-:W3:Y:S11]  /*46a0*/  LDC.64 R8, c[0x0][0xb10] ;  /* 0x0002c400ff087b82 */ /* 0x000ef60000000a00 */
[----:B------:R1:W-:Y:S01]  /*46b0*/  @!UP0 UTMALDG.3D [UR16], [UR14], desc[UR10] ;  /* 0x00000a100e0085b4 */ /* 0x0003e20008011000 */
[----:B------:R5:W-:Y:S01]  /*46c0*/  @!P4 SYNCS.ARRIVE.TRANS64.RED.A0TR RZ, [UR7+0x70], R0 ;  /* 0x00007000ffffc9a7 */ /* 0x000be20008300407 */
[C---:B---3--:R-:W-:Y:S01]  /*46d0*/  @!P1 IMAD.HI.U32 R8, R11.reuse, R8, RZ ;  /* 0x000000080b089227 */ /* 0x048fe200078e00ff */
[----:B--2---:R-:W-:Y:S02]  /*46e0*/  @!P1 ISETP.NE.AND P0, PT, R12, 0x1, PT ;  /* 0x000000010c00980c */ /* 0x004fe40003f05270 */
[----:B-1----:R-:W-:Y:S01]  /*46f0*/  @!P1 ISETP.NE.AND P2, PT, R2, 0x1, PT ;  /* 0x000000010200980c */ /* 0x002fe20003f45270 */
[----:B------:R-:W-:Y:S01]  /*4700*/  SYNCS.ARRIVE.TRANS64.RED.A1T0 RZ, [UR8], RZ ;  /* 0x000000ffffff79a7 */ /* 0x000fe20008100408 */
[C---:B------:R-:W-:Y:S01]  /*4710*/  @!P1 IMAD.HI.U32 R13, R10.reuse, R13, RZ ;  /* 0x0000000d0a0d9227 */ /* 0x040fe200078e00ff */
[----:B------:R-:W-:Y:S04]  /*4720*/  @!P1 SHF.R.U32.HI R8, RZ, R9, R8 ;  /* 0x00000009ff089219 */ /* 0x000fe80000011608 */
[----:B------:R-:W-:Y:S01]  /*4730*/  @!P1 SEL R8, R11, R8, !P2 ;  /* 0x000000080b089207 */ /* 0x000fe20005000000 */
[----:B------:R-:W1:Y:S01]  /*4740*/  SYNCS.PHASECHK.TRANS64.TRYWAIT P5, [UR7+0x98], R14 ;  /* 0x0000980eff0075a7 */ /* 0x000e6200080a1107 */
[----:B-----5:R-:W2:Y:S02]  /*4750*/  @!P1 LDC R0, c[0x0][0xb20] ;  /* 0x0002c800ff009b82 */ /* 0x020ea40000000800 */
[----:B--2---:R-:W-:Y:S04]  /*4760*/  @!P1 SHF.R.U32.HI R0, RZ, R0, R13 ;  /* 0x00000000ff009219 */ /* 0x004fe8000001160d */
[----:B------:R-:W-:Y:S05]  /*4770*/  @!P1 SEL R9, R10, R0, !P0 ;  /* 0x000000000a099207 */ /* 0x000fea0004000000 */
[----:B------:R-:W-:Y:S02]  /*4780*/  @!P1 IMAD.IADD R0, R9, 0x1, -R8 ;  /* 0x0000000109009824 */ /* 0x000fe400078e0a08 */
[----:B------:R-:W-:Y:S02]  /*4790*/  @!P1 IMAD.IADD R8, R8, 0x1, -R9 ;  /* 0x0000000108089824 */ /* 0x000fe400078e0a09 */
[----:B------:R-:W-:Y:S02]  /*47a0*/  @!P1 IMAD R11, R0, R2, R11 ;  /* 0x00000002000b9224 */ /* 0x000fe400078e020b */
[----:B------:R-:W-:Y:S01]  /*47b0*/  @!P1 IMAD R10, R8, R12, R10 ;  /* 0x0000000c080a9224 */ /* 0x000fe200078e020a */
[----:B-1----:R-:W-:Y:S06]  /*47c0*/  @!P5 BRA `(.L_x_79) ;  /* 0x0000004c00d0d947 */ /* 0x002fec0003800000 */
.L_x_174:
[----:B------:R-:W-:Y:S01]  /*47d0*/  @!P4 IADD3 R2, P0, PT, R30, 0x580, RZ ;  /* 0x000005801e02c810 */ /* 0x000fe20007f1e0ff */
[----:B------:R-:W-:Y:S01]  /*47e0*/  VOTEU.ALL UP0, P4 ;  /* 0x0000000000ff7886 */ /* 0x000fe20002000000 */
[----:B------:R-:W-:Y:S01]  /*47f0*/  UMOV UR18, 0x0 ;  /* 0x0000000000127882 */ /* 0x000fe20000000000 */
[----:B------:R-:W-:Y:S01]  /*4800*/  UMOV UR19, 0x10000000 ;  /* 0x1000000000137882 */ /* 0x000fe20000000000 */
[----:B------:R-:W-:Y:S01]  /*4810*/  @!P4 R2UR UR9, R2 ;  /* 0x000000000209c2ca */ /* 0x000fe200000e0000 */
[----:B-1----:R-:W-:Y:S01]  /*4820*/  @!P4 IMAD.X R0, RZ, RZ, R31, P0 ;  /* 0x000000ffff00c224 */ /* 0x002fe200000e061f */
[----:B------:R-:W-:Y:S01]  /*4830*/  @!UP0 UIADD3 UR10, UPT, UPT, UR34, 0x60, URZ ;  /* 0x00000060220a8890 */ /* 0x000fe2000fffe0ff */
[----:B------:R-:W-:Y:S01]  /*4840*/  ISETP.NE.AND P0, PT, R28, 0x2, PT ;  /* 0x000000021c00780c */ /* 0x000fe20003f05270 */
[----:B------:R-:W-:Y:S01]  /*4850*/  UMOV UR11, UR35 ;  /* 0x00000023000b7c82 */ /* 0x000fe20008000000 */
[----:B------:R-:W-:Y:S01]  /*4860*/  UMOV UR12, UR36 ;  /* 0x00000024000c7c82 */ /* 0x000fe20008000000 */
[----:B------:R-:W-:Y:S01]  /*4870*/  @!P4 R2UR UR8, R0 ;  /* 0x000000000008c2ca */ /* 0x000fe200000e0000 */
[----:B------:R-:W-:Y:S01]  /*4880*/  IMAD.IADD R14, R10, 0x1, R90 ;  /* 0x000000010a0e7824 */ /* 0x000fe200078e025a */
[----:B------:R-:W-:Y:S01]  /*4890*/  @P3 R2UR UR36, R26 ;  /* 0x000000001a2432ca */ /* 0x000fe200000e0000 */
[----:B------:R-:W-:Y:S01]  /*48a0*/  IMAD.IADD R15, R11, 0x1, R91 ;  /* 0x000000010b0f7824 */ /* 0x000fe200078e025b */
[----:B------:R-:W-:Y:S02]  /*48b0*/  SEL R0, RZ, 0x1, P0 ;  /* 0x00000001ff007807 */ /* 0x000fe40000000000 */
[----:B------:R-:W-:Y:S01]  /*48c0*/  LOP3.LUT R29, R29, 0x1, RZ, 0x3c, !PT ;  /* 0x000000011d1d7812 */ /* 0x000fe200078e3cff */
[----:B------:R-:W-:Y:S01]  /*48d0*/  IMAD.U32 R8, RZ, RZ, UR9 ;  /* 0x00000009ff087e24 */ /* 0x000fe2000f8e00ff */
[----:B------:R-:W-:Y:S01]  /*48e0*/  @!UP0 UIADD3 UR9, UPT, UPT, UR7, 0x78, URZ ;  /* 0x0000007807098890 */ /* 0x000fe2000fffe0ff */
[----:B------:R-:W-:Y:S02]  /*48f0*/  LOP3.LUT R27, R27, R0, RZ, 0x3c, !PT ;  /* 0x000000001b1b7212 */ /* 0x000fe400078e3cff */
[----:B------:R-:W-:Y:S02]  /*4900*/  SEL R28, R28, RZ, P0 ;  /* 0x000000ff1c1c7207 */ /* 0x000fe40000000000 */
[----:B------:R-:W-:Y:S01]  /*4910*/  IMAD.U32 R9, RZ, RZ, UR8 ;  /* 0x00000008ff097e24 */ /* 0x000fe2000f8e00ff */
[----:B------:R-:W-:Y:S01]  /*4920*/  @!P4 R2UR UR14, R8 ;  /* 0x00000000080ec2ca */ /* 0x000fe200000e0000 */
[----:B------:R-:W-:Y:S01]  /*4930*/  @!UP0 UIADD3 UR8, UPT, UPT, UR7, 0x6200, URZ ;  /* 0x0000620007088890 */ /* 0x000fe2000fffe0ff */
[----:B------:R-:W-:Y:S02]  /*4940*/  VOTEU.ALL UP0, P4 ;  /* 0x0000000000ff7886 */ /* 0x000fe40002000000 */
[----:B------:R-:W-:Y:S11]  /*4950*/  @!P4 R2UR UR15, R9 ;  /* 0x00000000090fc2ca */ /* 0x000ff600000e0000 */
[----:B------:R-:W-:Y:S02]  /*4960*/  @!UPT UIADD3 URZ, UPT, UPT, URZ, URZ, URZ ;  /* 0x000000fffffff290 */ /* 0x000fe4000fffe0ff */
[----:B------:R2:W-:Y:S01]  /*4970*/  @!UP0 UTMALDG.3D [UR8], [UR14], desc[UR18] ;  /* 0x000012080e0085b4 */ /* 0x0005e20008011000 */
[----:B------:R2:W-:Y:S01]  /*4980*/  @!P4 SYNCS.ARRIVE.TRANS64.RED.A0TR RZ, [UR7+0x78], R25 ;  /* 0x00007819ffffc9a7 */ /* 0x0005e20008300407 */
[----:B------:R-:W-:Y:S01]  /*4990*/  UPLOP3.LUT UP0, UPT, UPT, UPT, UPT, 0x80, 0x8 ;  /* 0x000000000008789c */ /* 0x000fe20003f0f070 */
[----:B------:R-:W-:Y:S01]  /*49a0*/  SYNCS.ARRIVE.TRANS64.RED.A1T0 RZ, [UR13], RZ ;  /* 0x000000ffffff79a7 */ /* 0x000fe2000810040d */
[----:B------:R-:W-:Y:S09]  /*49b0*/  @P3 BRA `(.L_x_80) ;  /* 0xfffffff000a03947 */ /* 0x000ff2000383ffff */
[----:B------:R-:W-:-:S04]  /*49c0*/  SHF.L.U32 R2, R29, 0x1f, RZ ;  /* 0x0000001f1d027819 */ /* 0x000fc800000006ff */
[----:B------:R-:W1:Y:S02]  /*49d0*/  SYNCS.PHASECHK.TRANS64.TRYWAIT P0, [UR7+0x80], R2 ;  /* 0x00008002ff0075a7 */ /* 0x000e640008001107 */
[----:B-1----:R-:W-:Y:S05]  /*49e0*/  @!P0 BRA `(.L_x_81) ;  /* 0x0000004c00608947 */ /* 0x002fea0003800000 */
.L_x_176:
[----:B------:R-:W3:Y:S02]  /*49f0*/  SYNCS.PHASECHK.TRANS64.TRYWAIT P0, [UR7+0x88], R2 ;  /* 0x00008802ff0075a7 */ /* 0x000ee40008001107 */
[----:B---3--:R-:W-:Y:S05]  /*4a00*/  @!P0 BRA `(.L_x_82) ;  /* 0x0000004c00708947 */ /* 0x008fea0003800000 */
.L_x_178:
[----:B------:R-:W3:Y:S02]  /*4a10*/  SYNCS.PHASECHK.TRANS64.TRYWAIT P0, [UR7+0x90], R2 ;  /* 0x00009002ff0075a7 */ /* 0x000ee40008001107 */
[----:B---3--:R-:W-:Y:S05]  /*4a20*/  @!P0 BRA `(.L_x_83) ;  /* 0x0000004c00808947 */ /* 0x008fea0003800000 */
.L_x_180:
[----:B-1----:R-:W-:-:S07]  /*4a30*/  MOV R0, UR7 ;  /* 0x0000000700007c02 */ /* 0x002fce0008000f00 */
.L_x_84:
[----:B-1----:R-:W-:-:S04]  /*4a40*/  SHF.L.U32 R2, R29, 0x1f, RZ ;  /* 0x0000001f1d027819 */ /* 0x002fc800000006ff */
[----:B------:R1:W3:Y:S03]  /*4a50*/  SYNCS.PHASECHK.TRANS64.TRYWAIT P0, [R0+URZ+0x98], R2 ;  /* 0x00009802000075a7 */ /* 0x0002e600080011ff */
[----:B---3--:R-:W-:Y:S05]  /*4a60*/  @!P0 NANOSLEEP.SYNCS 0x989680 ;  /* 0x009896800000895d */ /* 0x008fea0003900000 */
[----:B------:R-:W3:Y:S02]  /*4a70*/  @!P0 SYNCS.PHASECHK.TRANS64 P0, [R0+URZ+0x98], R2 ;  /* 0x00009802000085a7 */ /* 0x000ee400080010ff */
[----:B--23--:R-:W-:Y:S05]  /*4a80*/  @P0 EXIT ;  /* 0x000000000000094d */ /* 0x00cfea0003800000 */
[----:B------:R-:W-:Y:S05]  /*4a90*/  BRA `(.L_x_84) ;  /* 0xfffffffc00e87947 */ /* 0x000fea000383ffff */
.L_x_69:
[----:B------:R-:W-:-:S06]  /*4aa0*/  UISETP.GE.AND UP0, UPT, UR8, 0x4, UPT ;  /* 0x000000040800788c */ /* 0x000fcc000bf06270 */
[----:B------:R-:W-:-:S13]  /*4ab0*/  PLOP3.LUT P0, PT, PT, PT, UP0, 0x80, 0x8 ;  /* 0x000000000008781c */ /* 0x000fda0003f0f008 */
[----:B------:R-:W-:Y:S05]  /*4ac0*/  @!P0 EXIT ;  /* 0x000000000000894d */ /* 0x000fea0003800000 */
[----:B------:R-:W-:Y:S01]  /*4ad0*/  BAR.SYNC.DEFER_BLOCKING 0x6, 0xa0 ;  /* 0x0182800000007b1d */ /* 0x000fe20000010000 */
[C---:B------:R-:W-:Y:S01]  /*4ae0*/  IMAD.SHL.U32 R2, R105.reuse, 0x20, RZ ;  /* 0x0000002069027824 */ /* 0x040fe200078e00ff */
[C---:B------:R-:W-:Y:S01]  /*4af0*/  SHF.L.U32 R46, R105.reuse, 0x10, RZ ;  /* 0x00000010692e7819 */ /* 0x040fe200000006ff */
[C---:B------:R-:W-:Y:S01]  /*4b00*/  IMAD.SHL.U32 R104, R105.reuse, 0x4, RZ ;  /* 0x0000000469687824 */ /* 0x040fe200078e00ff */
[C---:B------:R-:W-:Y:S01]  /*4b10*/  LOP3.LUT R106, R105.reuse, 0x60, RZ, 0xc0, !PT ;  /* 0x00000060696a7812 */ /* 0x040fe200078ec0ff */
[----:B------:R-:W-:Y:S01]  /*4b20*/  HFMA2 R101, -RZ, RZ, 0, 5.9604644775390625e-08 ;  /* 0x00000001ff657431 */ /* 0x000fe200000001ff */
[----:B------:R-:W-:Y:S02]  /*4b30*/  UMOV UR46, 0x400 ;  /* 0x00000400002e7882 */ /* 0x000fe40000000000 */
[----:B------:R-:W1:Y:S01]  /*4b40*/  LDC R95, c[0x0][0x370] ;  /* 0x0000dc00ff5f7b82 */ /* 0x000e620000000800 */
[----:B------:R-:W-:Y:S01]  /*4b50*/  ULEA UR46, UR37, UR46, 0x18 ;  /* 0x0000002e252e7291 */ /* 0x000fe2000f8ec0ff */
[----:B------:R-:W-:Y:S01]  /*4b60*/  LOP3.LUT R3, R2, 0xc0, RZ, 0xc0, !PT ;  /* 0x000000c002037812 */ /* 0x000fe200078ec0ff */
[----:B------:R-:W-:Y:S01]  /*4b70*/  HFMA2 R99, -RZ, RZ, 0, 0 ;  /* 0x00000000ff637431 */ /* 0x000fe200000001ff */
[----:B------:R-:W-:Y:S01]  /*4b80*/  LOP3.LUT R103, R105, 0x2, RZ, 0xc0, !PT ;  /* 0x0000000269677812 */ /* 0x000fe200078ec0ff */
[----:B------:R-:W-:Y:S01]  /*4b90*/  UIADD3 UR4, UPT, UPT, UR46, 0x200, URZ ;  /* 0x000002002e047890 */ /* 0x000fe2000fffe0ff */
[----:B------:R-:W-:Y:S01]  /*4ba0*/  LOP3.LUT R104, R3, 0x18, R104, 0xf8, !PT ;  /* 0x0000001803687812 */ /* 0x000fe200078ef868 */
[----:B------:R-:W-:Y:S01]  /*4bb0*/  IMAD.MOV.U32 R45, RZ, RZ, RZ ;  /* 0x000000ffff2d7224 */ /* 0x000fe200078e00ff */
[----:B------:R-:W2:Y:S01]  /*4bc0*/  LDC R42, c[0x0][0xb0c] ;  /* 0x0002c300ff2a7b82 */ /* 0x000ea20000000800 */
[----:B------:R-:W-:Y:S01]  /*4bd0*/  LOP3.LUT R46, R46, 0x600000, RZ, 0xc0, !PT ;  /* 0x006000002e2e7812 */ /* 0x000fe200078ec0ff */
[----:B------:R-:W-:Y:S01]  /*4be0*/  IMAD.MOV.U32 R109, RZ, RZ, RZ ;  /* 0x000000ffff6d7224 */ /* 0x000fe200078e00ff */
[----:B------:R-:W-:Y:S01]  /*4bf0*/  LOP3.LUT R104, R104, 0xf20, R2, 0xf8, !PT ;  /* 0x00000f2068687812 */ /* 0x000fe200078ef802 */
[----:B------:R-:W-:Y:S01]  /*4c00*/  IMAD.U32 R97, RZ, RZ, UR4 ;  /* 0x00000004ff617e24 */ /* 0x000fe2000f8e00ff */
[----:B------:R-:W-:Y:S01]  /*4c10*/  LOP3.LUT R105, R105, 0x4, RZ, 0xc0, !PT ;  /* 0x0000000469697812 */ /* 0x000fe200078ec0ff */
[----:B------:R-:W4:Y:S01]  /*4c20*/  LDCU.64 UR50, c[0x0][0x348] ;  /* 0x00006900ff3277ac */ /* 0x000f220008000a00 */
[----:B------:R-:W-:Y:S01]  /*4c30*/  MOV R100, RZ ;  /* 0x000000ff00647202 */ /* 0x000fe20000000f00 */
[----:B------:R-:W1:Y:S01]  /*4c40*/  LDC R93, c[0x0][0xb20] ;  /* 0x0002c800ff5d7b82 */ /* 0x000e620000000800 */
[----:B------:R-:W3:Y:S01]  /*4c50*/  LDS R0, [UR46+0x160] ;  /* 0x0001602eff007984 */ /* 0x000ee20008000800 */
[----:B------:R-:W-:Y:S01]  /*4c60*/  IMAD R104, R104, 0x2, R97 ;  /* 0x0000000268687824 */ /* 0x000fe200078e0261 */
[----:B------:R-:W1:Y:S03]  /*4c70*/  LDCU.64 UR38, c[0x0][0x888] ;  /* 0x00011100ff2677ac */ /* 0x000e660008000a00 */
[--C-:B------:R-:W-:Y:S01]  /*4c80*/  IMAD R103, R103, -0x10, R104.reuse ;  /* 0xfffffff067677824 */ /* 0x100fe200078e0268 */
[----:B------:R-:W-:Y:S01]  /*4c90*/  UMOV UR47, URZ ;  /* 0x000000ff002f7c82 */ /* 0x000fe20008000000 */
[----:B------:R-:W1:Y:S01]  /*4ca0*/  LDC R41, c[0x0][0xb30] ;  /* 0x0002cc00ff297b82 */ /* 0x000e620000000800 */
[----:B------:R-:W-:Y:S01]  /*4cb0*/  IMAD R102, R105, -0x10, R104 ;  /* 0xfffffff069667824 */ /* 0x000fe200078e0268 */
[----:B------:R-:W-:-:S06]  /*4cc0*/  UMOV UR49, URZ ;  /* 0x000000ff00317c82 */ /* 0x000fcc0008000000 */
[----:B------:R-:W1:Y:S08]  /*4cd0*/  LDC.64 R88, c[0x0][0xb10] ;  /* 0x0002c400ff587b82 */ /* 0x000e700000000a00 */
[----:B------:R-:W1:Y:S08]  /*4ce0*/  LDC.64 R38, c[0x0][0xb18] ;  /* 0x0002c600ff267b82 */ /* 0x000e700000000a00 */
[----:B------:R-:W1:Y:S08]  /*4cf0*/  LDC.64 R84, c[0x0][0x888] ;  /* 0x00022200ff547b82 */ /* 0x000e700000000a00 */
[----:B------:R-:W1:Y:S01]  /*4d00*/  LDC.64 R36, c[0x0][0xb28] ;  /* 0x0002ca00ff247b82 */ /* 0x000e620000000a00 */
[----:B---3--:R-:W-:-:S07]  /*4d10*/  IMAD.IADD R46, R0, 0x1, R46 ;  /* 0x00000001002e7824 */ /* 0x008fce00078e022e */
[----:B------:R-:W3:Y:S08]  /*4d20*/  LDC.64 R86, c[0x0][0x890] ;  /* 0x00022400ff567b82 */ /* 0x000ef00000000a00 */
[----:B------:R-:W1:Y:S08]  /*4d30*/  LDC.64 R82, c[0x0][0x8b0] ;  /* 0x00022c00ff527b82 */ /* 0x000e700000000a00 */
[----:B------:R-:W1:Y:S08]  /*4d40*/  LDC.64 R80, c[0x0][0x8a8] ;  /* 0x00022a00ff507b82 */ /* 0x000e700000000a00 */
[----:B--2-4-:R-:W1:Y:S02]  /*4d50*/  LDC R94, c[0x0][0x374] ;  /* 0x0000dd00ff5e7b82 */ /* 0x014e640000000800 */
.L_x_129:
[----:B------:R-:W-:Y:S02]  /*4d60*/  LEA R0, R109, UR46, 0x3 ;  /* 0x0000002e6d007c11 */ /* 0x000fe4000f8e18ff */
[----:B------:R-:W-:Y:S02]  /*4d70*/  SHF.L.U32 R2, R99, 0x1f, RZ ;  /* 0x0000001f63027819 */ /* 0x000fe400000006ff */
[----:B-1----:R-:W-:Y:S02]  /*4d80*/  LEA R16, R109, UR46, 0x4 ;  /* 0x0000002e6d107c11 */ /* 0x002fe4000f8e20ff */
[----:B------:R-:W2:Y:S02]  /*4d90*/  SYNCS.PHASECHK.TRANS64.TRYWAIT P0, [R0+URZ+0xb0], R2 ;  /* 0x0000b002000075a7 */ /* 0x000ea400080011ff */
[----:B--2-4-:R-:W-:Y:S05]  /*4da0*/  @!P0 BRA `(.L_x_85) ;  /* 0x0000004800b88947 */ /* 0x014fea0003800000 */
.L_x_181:
[----:B------:R-:W4:Y:S01]  /*4db0*/  LDC.64 R10, c[0x0][0xb10] ;  /* 0x0002c400ff0a7b82 */ /* 0x000f220000000a00 */
[----:B------:R-:W3:Y:S01]  /*4dc0*/  LDS.128 R16, [R16+0x140] ;  /* 0x0001400010107984 */ /* 0x000ee20000000c00 */
[----:B-1----:R-:W-:Y:S01]  /*4dd0*/  ISETP.NE.AND P1, PT, R41, 0x1, PT ;  /* 0x000000012900780c */ /* 0x002fe20003f25270 */
[----:B--2---:R-:W-:Y:S01]  /*4de0*/  VIADD R0, R0, 0xc0 ;  /* 0x000000c000007836 */ /* 0x004fe20000000000 */
[----:B------:R-:W-:Y:S04]  /*4df0*/  ISETP.GE.AND P0, PT, R40, 0x1, PT ;  /* 0x000000012800780c */ /* 0x000fe80003f06270 */
[----:B------:R-:W1:Y:S01]  /*4e00*/  LDC.64 R8, c[0x0][0xb18] ;  /* 0x0002c600ff087b82 */ /* 0x000e620000000a00 */
[----:B------:R-:W-:Y:S01]  /*4e10*/  PRMT R0, RZ, 0x654, R0 ;  /* 0x00000654ff007816 */ /* 0x000fe20000000000 */
[----:B------:R-:W-:Y:S01]  /*4e20*/  @!PT LDS RZ, [RZ] ;  /* 0x00000000fffff984 */ /* 0x000fe20000000800 */
[----:B------:R-:W-:Y:S01]  /*4e30*/  @!PT LDS RZ, [RZ] ;  /* 0x00000000fffff984 */ /* 0x000fe20000000800 */
[----:B------:R-:W-:Y:S01]  /*4e40*/  @!PT LDS RZ, [RZ] ;  /* 0x00000000fffff984 */ /* 0x000fe20000000800 */
[----:B------:R-:W-:Y:S01]  /*4e50*/  @!PT LDS RZ, [RZ] ;  /* 0x00000000fffff984 */ /* 0x000fe20000000800 */
[----:B------:R2:W-:Y:S06]  /*4e60*/  MEMBAR.ALL.CTA ;  /* 0x0000000000007992 */ /* 0x0005ec0000008000 */
[----:B--2---:R-:W2:Y:S01]  /*4e70*/  FENCE.VIEW.ASYNC.S ;  /* 0x00000000000073c6 */ /* 0x004ea20000000000 */
[----:B------:R-:W1:Y:S08]  /*4e80*/  @!P1 LDC R12, c[0x0][0xb20] ;  /* 0x0002c800ff0c9b82 */ /* 0x000e700000000800 */
[----:B------:R-:W1:Y:S01]  /*4e90*/  @!P1 LDC R7, c[0x0][0xb0c] ;  /* 0x0002c300ff079b82 */ /* 0x000e620000000800 */
[----:B--2---:R2:W-:Y:S01]  /*4ea0*/  SYNCS.ARRIVE.TRANS64.RED.A1T0 RZ, [R0+URZ], RZ ;  /* 0x000000ff00ff79a7 */ /* 0x0045e200081004ff */
[----:B---3--:R-:W-:Y:S04]  /*4eb0*/  LOP3.LUT P4, RZ, R18, 0x1, RZ, 0xc0, !PT ;  /* 0x0000000112ff7812 */ /* 0x008fe8000788c0ff */
[----:B------:R-:W-:Y:S09]  /*4ec0*/  P2R R107, PR, RZ, 0x10 ;  /* 0x00000010ff6b7803 */ /* 0x000ff20000000000 */
[----:B------:R-:W-:Y:S02]  /*4ed0*/  @P4 MOV R44, R16 ;  /* 0x00000010002c4202 */ /* 0x000fe40000000f00 */
[----:B------:R-:W-:Y:S01]  /*4ee0*/  @P4 LOP3.LUT R43, R17, 0xffff, RZ, 0xc0, !PT ;  /* 0x0000ffff112b4812 */ /* 0x000fe200078ec0ff */
[----:B--2-4-:R-:W-:Y:S06]  /*4ef0*/  @!P0 BRA `(.L_x_86) ;  /* 0x0000000000a48947 */ /* 0x014fec0003800000 */
[----:B------:R-:W-:Y:S01]  /*4f00*/  IMAD.HI.U32 R0, R94, R39, RZ ;  /* 0x000000275e007227 */ /* 0x000fe200078e00ff */
[----:B------:R-:W-:Y:S02]  /*4f10*/  ISETP.NE.AND P0, PT, R38, 0x1, PT ;  /* 0x000000012600780c */ /* 0x000fe40003f05270 */
[----:B------:R-:W-:Y:S01]  /*4f20*/  ISETP.NE.AND P2, PT, R40, 0x1, PT ;  /* 0x000000012800780c */ /* 0x000fe20003f45270 */
[----:B------:R-:W-:Y:S01]  /*4f30*/  IMAD.HI.U32 R4, R95, R88, RZ ;  /* 0x000000585f047227 */ /* 0x000fe200078e00ff */
[----:B------:R-:W-:Y:S02]  /*4f40*/  SHF.R.U32.HI R0, RZ, R93, R0 ;  /* 0x0000005dff007219 */ /* 0x000fe40000011600 */
[----:B------:R-:W-:Y:S01]  /*4f50*/  ISETP.NE.AND P3, PT, R42, 0x1, PT ;  /* 0x000000012a00780c */ /* 0x000fe20003f65270 */
[----:B------:R-:W-:Y:S01]  /*4f60*/  IMAD.HI.U32 R6, R43, R39, RZ ;  /* 0x000000272b067227 */ /* 0x000fe200078e00ff */
[-C--:B------:R-:W-:Y:S02]  /*4f70*/  SHF.R.U32.HI R4, RZ, R89.reuse, R4 ;  /* 0x00000059ff047219 */ /* 0x080fe40000011604 */
[----:B------:R-:W-:Y:S01]  /*4f80*/  SEL R0, R94, R0, !P0 ;  /* 0x000000005e007207 */ /* 0x000fe20004000000 */
[----:B------:R-:W-:Y:S01]  /*4f90*/  IMAD.HI.U32 R5, R44, R88, RZ ;  /* 0x000000582c057227 */ /* 0x000fe200078e00ff */
[----:B------:R-:W-:Y:S03]  /*4fa0*/  SEL R4, R95, R4, !P3 ;  /* 0x000000045f047207 */ /* 0x000fe60005800000 */
[-C--:B------:R-:W-:Y:S01]  /*4fb0*/  IMAD.HI.U32 R3, R0, R36.reuse, RZ ;  /* 0x0000002400037227 */ /* 0x080fe200078e00ff */
[----:B------:R-:W-:Y:S03]  /*4fc0*/  SHF.R.U32.HI R5, RZ, R89, R5 ;  /* 0x00000059ff057219 */ /* 0x000fe60000011605 */
[----:B------:R-:W-:Y:S01]  /*4fd0*/  IMAD.HI.U32 R2, R4, R36, RZ ;  /* 0x0000002404027227 */ /* 0x000fe200078e00ff */
[----:B------:R-:W-:Y:S02]  /*4fe0*/  @P2 SHF.R.U32.HI R0, RZ, R37, R3 ;  /* 0x00000025ff002219 */ /* 0x000fe40000011603 */
[----:B------:R-:W-:Y:S02]  /*4ff0*/  SHF.R.U32.HI R3, RZ, R93, R6 ;  /* 0x0000005dff037219 */ /* 0x000fe40000011606 */
[----:B------:R-:W-:Y:S01]  /*5000*/  @P2 SHF.R.U32.HI R4, RZ, R37, R2 ;  /* 0x00000025ff042219 */ /* 0x000fe20000011602 */
[----:B------:R-:W-:Y:S01]  /*5010*/  IMAD R0, R40, R0, RZ ;  /* 0x0000000028007224 */ /* 0x000fe200078e02ff */
[----:B------:R-:W-:Y:S02]  /*5020*/  SEL R3, R43, R3, !P0 ;  /* 0x000000032b037207 */ /* 0x000fe40004000000 */
[----:B------:R-:W-:Y:S01]  /*5030*/  SEL R2, R44, R5, !P3 ;  /* 0x000000052c027207 */ /* 0x000fe20005800000 */
[----:B------:R-:W-:Y:S01]  /*5040*/  IMAD R5, R40, R4, RZ ;  /* 0x0000000428057224 */ /* 0x000fe200078e02ff */
[C---:B------:R-:W-:Y:S01]  /*5050*/  ISETP.GE.AND P0, PT, R3.reuse, R0, PT ;  /* 0x000000000300720c */ /* 0x040fe20003f06270 */
[C---:B------:R-:W-:Y:S03]  /*5060*/  IMAD.HI.U32 R0, R3.reuse, R36, RZ ;  /* 0x0000002403007227 */ /* 0x040fe600078e00ff */
[C---:B------:R-:W-:Y:S02]  /*5070*/  ISETP.GE.OR P0, PT, R2.reuse, R5, P0 ;  /* 0x000000050200720c */ /* 0x040fe40000706670 */
[----:B------:R-:W-:Y:S04]  /*5080*/  SHF.R.U32.HI R0, RZ, R37, R0 ;  /* 0x00000025ff007219 */ /* 0x000fe80000011600 */
[C---:B------:R-:W-:Y:S05]  /*5090*/  SEL R6, R3.reuse, R0, !P2 ;  /* 0x0000000003067207 */ /* 0x040fea0005000000 */
        /* <DEDUP_REMOVED lines=14> */
[----:B------:R-:W-:Y:S07]  /*5180*/  IMAD R43, R3, R38, R43 ;  /* 0x00000026032b7224 */ /* 0x000fee00078e022b */
.L_x_86:
[----:B-1----:R-:W-:Y:S01]  /*5190*/  @!P1 ISETP.NE.AND P0, PT, R8, 0x1, PT ;  /* 0x000000010800980c */ /* 0x002fe20003f05270 */
[----:B------:R-:W-:Y:S01]  /*51a0*/  @!P1 IMAD.HI.U32 R2, R43, R9, RZ ;  /* 0x000000092b029227 */ /* 0x000fe200078e00ff */
[----:B------:R-:W-:Y:S01]  /*51b0*/  R2UR UR42, R15 ;  /* 0x000000000f2a72ca */ /* 0x000fe200000e0000 */
[----:B------:R-:W-:Y:S01]  /*51c0*/  BSSY.RECONVERGENT B6, `(.L_x_87) ;  /* 0x0000031000067945 */ /* 0x000fe20003800200 */
[----:B------:R-:W-:Y:S01]  /*51d0*/  R2UR UR41, R14 ;  /* 0x000000000e2972ca */ /* 0x000fe200000e0000 */
[C---:B------:R-:W-:Y:S01]  /*51e0*/  @!P1 IMAD.HI.U32 R0, R44.reuse, R10, RZ ;  /* 0x0000000a2c009227 */ /* 0x040fe200078e00ff */
[----:B------:R-:W-:Y:S02]  /*51f0*/  @!P1 SHF.R.U32.HI R2, RZ, R12, R2 ;  /* 0x0000000cff029219 */ /* 0x000fe40000011602 */
[----:B------:R-:W-:Y:S01]  /*5200*/  @!P1 ISETP.NE.AND P2, PT, R7, 0x1, PT ;  /* 0x000000010700980c */ /* 0x000fe20003f45270 */
[----:B------:R-:W-:Y:S01]  /*5210*/  VIADD R109, R109, 0x1 ;  /* 0x000000016d6d7836 */ /* 0x000fe20000000000 */
[----:B------:R-:W-:Y:S02]  /*5220*/  @!P1 SEL R2, R43, R2, !P0 ;  /* 0x000000022b029207 */ /* 0x000fe40004000000 */
[----:B------:R-:W-:Y:S02]  /*5230*/  @!P1 SHF.R.U32.HI R0, RZ, R11, R0 ;  /* 0x0000000bff009219 */ /* 0x000fe40000011600 */
[----:B------:R-:W-:Y:S01]  /*5240*/  LOP3.LUT P0, RZ, R97, 0x1b0, RZ, 0xc0, !PT ;  /* 0x000001b061ff7812 */ /* 0x000fe2000780c0ff */
[----:B------:R-:W-:Y:S01]  /*5250*/  USHF.L.U32 UR42, UR42, 0x7, URZ ;  /* 0x000000072a2a7899 */ /* 0x000fe200080006ff */
[----:B------:R-:W-:Y:S01]  /*5260*/  @!P1 SEL R3, R44, R0, !P2 ;  /* 0x000000002c039207 */ /* 0x000fe20005000000 */
[----:B------:R-:W-:Y:S01]  /*5270*/  USHF.L.U32 UR41, UR41, 0x7, URZ ;  /* 0x0000000729297899 */ /* 0x000fe200080006ff */
[----:B------:R-:W-:Y:S03]  /*5280*/  @P4 SHF.R.U32.HI R98, RZ, 0x10, R17 ;  /* 0x00000010ff624819 */ /* 0x000fe60000011611 */
[----:B------:R-:W-:Y:S02]  /*5290*/  @!P1 IMAD.IADD R0, R2, 0x1, -R3 ;  /* 0x0000000102009824 */ /* 0x000fe400078e0a03 */
[----:B------:R-:W-:Y:S02]  /*52a0*/  @!P1 IMAD.IADD R2, R3, 0x1, -R2 ;  /* 0x0000000103029824 */ /* 0x000fe400078e0a02 */
[----:B------:R-:W-:Y:S02]  /*52b0*/  @!P1 IMAD R44, R0, R7, R44 ;  /* 0x00000007002c9224 */ /* 0x000fe400078e022c */
[----:B------:R-:W-:Y:S01]  /*52c0*/  @!P1 IMAD R43, R2, R8, R43 ;  /* 0x00000008022b9224 */ /* 0x000fe200078e022b */
[----:B------:R-:W-:Y:S06]  /*52d0*/  @!P0 BRA `(.L_x_88) ;  /* 0x00000000007c8947 */ /* 0x000fec0003800000 */
[----:B------:R-:W1:Y:S01]  /*52e0*/  LDCU.64 UR8, c[0x4][0x80] ;  /* 0x01001000ff0877ac */ /* 0x000e620008000a00 */
[----:B------:R-:W-:Y:S01]  /*52f0*/  MOV R2, 0x0 ;  /* 0x0000000000027802 */ /* 0x000fe20000000f00 */
[----:B------:R-:W-:Y:S02]  /*5300*/  HFMA2 R12, -RZ, RZ, 0, 5.9604644775390625e-08 ;  /* 0x00000001ff0c7431 */ /* 0x000fe400000001ff */
[----:B------:R-:W-:Y:S01]  /*5310*/  IMAD.MOV.U32 R8, RZ, RZ, 0x70 ;  /* 0x00000070ff087424 */ /* 0x000fe200078e00ff */
[----:B------:R2:W3:Y:S01]  /*5320*/  LDC.64 R14, c[0x4][R2] ;  /* 0x01000000020e7b82 */ /* 0x0004e20000000a00 */
[----:B------:R-:W4:Y:S01]  /*5330*/  LDCU.64 UR6, c[0x4][0x88] ;  /* 0x01001100ff0677ac */ /* 0x000f220008000a00 */
[----:B------:R-:W-:Y:S01]  /*5340*/  IMAD.MOV.U32 R13, RZ, RZ, RZ ;  /* 0x000000ffff0d7224 */ /* 0x000fe200078e00ff */
[----:B------:R-:W2:Y:S01]  /*5350*/  LDCU.64 UR4, c[0x4][0x8] ;  /* 0x01000100ff0477ac */ /* 0x000ea20008000a00 */
[----:B-1----:R-:W-:Y:S01]  /*5360*/  MOV R5, UR9 ;  /* 0x0000000900057c02 */ /* 0x002fe20008000f00 */
[----:B------:R-:W-:Y:S01]  /*5370*/  IMAD.U32 R4, RZ, RZ, UR8 ;  /* 0x00000008ff047e24 */ /* 0x000fe2000f8e00ff */
[----:B----4-:R-:W-:Y:S01]  /*5380*/  MOV R7, UR7 ;  /* 0x0000000700077c02 */ /* 0x010fe20008000f00 */
[----:B------:R-:W-:Y:S01]  /*5390*/  IMAD.U32 R6, RZ, RZ, UR6 ;  /* 0x00000006ff067e24 */ /* 0x000fe2000f8e00ff */
[----:B--2---:R-:W-:Y:S01]  /*53a0*/  MOV R11, UR5 ;  /* 0x00000005000b7c02 */ /* 0x004fe20008000f00 */
[----:B------:R-:W-:Y:S02]  /*53b0*/  IMAD.U32 R10, RZ, RZ, UR4 ;  /* 0x00000004ff0a7e24 */ /* 0x000fe4000f8e00ff */
[----:B------:R-:W-:Y:S07]  /*53c0*/  LEPC R20, `(.L_x_89) ;  /* 0x000000001014794e */ /* 0x000fee0000000000 */
[----:B---3-5:R-:W-:Y:S05]  /*53d0*/  CALL.ABS.NOINC R14 ;  /* 0x000000000e007343 */ /* 0x028fea0003c00000 */
.L_x_89:
[----:B------:R-:W1:Y:S01]  /*53e0*/  LDCU.64 UR8, c[0x4][0x80] ;  /* 0x01001000ff0877ac */ /* 0x000e620008000a00 */
[----:B------:R-:W2:Y:S01]  /*53f0*/  LDC.64 R2, c[0x4][R2] ;  /* 0x0100000002027b82 */ /* 0x000ea20000000a00 */
[----:B------:R-:W-:Y:S02]  /*5400*/  HFMA2 R12, -RZ, RZ, 0, 5.9604644775390625e-08 ;  /* 0x00000001ff0c7431 */ /* 0x000fe400000001ff */
[----:B------:R-:W-:Y:S02]  /*5410*/  IMAD.MOV.U32 R8, RZ, RZ, 0x70 ;  /* 0x00000070ff087424 */ /* 0x000fe400078e00ff */
[----:B------:R-:W-:Y:S01]  /*5420*/  IMAD.MOV.U32 R13, RZ, RZ, RZ ;  /* 0x000000ffff0d7224 */ /* 0x000fe200078e00ff */
[----:B------:R-:W3:Y:S01]  /*5430*/  LDCU.64 UR6, c[0x4][0x88] ;  /* 0x01001100ff0677ac */ /* 0x000ee20008000a00 */
[----:B------:R-:W4:Y:S01]  /*5440*/  LDCU.64 UR4, c[0x4][0x8] ;  /* 0x01000100ff0477ac */ /* 0x000f220008000a00 */
[----:B-1----:R-:W-:Y:S02]  /*5450*/  MOV R4, UR8 ;  /* 0x0000000800047c02 */ /* 0x002fe40008000f00 */
[----:B------:R-:W-:Y:S02]  /*5460*/  MOV R5, UR9 ;  /* 0x0000000900057c02 */ /* 0x000fe40008000f00 */
[----:B---3--:R-:W-:Y:S01]  /*5470*/  MOV R7, UR7 ;  /* 0x0000000700077c02 */ /* 0x008fe20008000f00 */
[----:B------:R-:W-:Y:S01]  /*5480*/  IMAD.U32 R6, RZ, RZ, UR6 ;  /* 0x00000006ff067e24 */ /* 0x000fe2000f8e00ff */
[----:B----4-:R-:W-:Y:S01]  /*5490*/  MOV R11, UR5 ;  /* 0x00000005000b7c02 */ /* 0x010fe20008000f00 */
[----:B------:R-:W-:Y:S02]  /*54a0*/  IMAD.U32 R10, RZ, RZ, UR4 ;  /* 0x00000004ff0a7e24 */ /* 0x000fe4000f8e00ff */
[----:B------:R-:W-:Y:S07]  /*54b0*/  LEPC R20, `(.L_x_88) ;  /* 0x000000001014794e */ /* 0x000fee0000000000 */
[----:B--2---:R-:W-:Y:S05]  /*54c0*/  CALL.ABS.NOINC R2 ;  /* 0x0000000002007343 */ /* 0x004fea0003c00000 */
.L_x_88:
[----:B------:R-:W-:Y:S05]  /*54d0*/  BSYNC.RECONVERGENT B6 ;  /* 0x0000000000067941 */ /* 0x000fea0003800200 */
.L_x_87:
[----:B------:R-:W-:Y:S02]  /*54e0*/  ISETP.NE.U32.AND P4, PT, R86, RZ, PT ;  /* 0x000000ff5600720c */ /* 0x000fe40003f85070 */
[----:B------:R-:W-:Y:S02]  /*54f0*/  ISETP.NE.U32.AND P1, PT, R82, RZ, PT ;  /* 0x000000ff5200720c */ /* 0x000fe40003f25070 */
[----:B------:R-:W-:Y:S02]  /*5500*/  ISETP.NE.AND.EX P4, PT, R87, RZ, PT, P4 ;  /* 0x000000ff5700720c */ /* 0x000fe40003f85340 */
[----:B------:R-:W-:Y:S02]  /*5510*/  PLOP3.LUT P0, PT, PT, PT, PT, 0x8, 0x80 ;  /* 0x000000000080781c */ /* 0x000fe40003f0e170 */
[----:B------:R-:W-:Y:S02]  /*5520*/  ISETP.NE.AND.EX P1, PT, R83, RZ, PT, P1 ;  /* 0x000000ff5300720c */ /* 0x000fe40003f25310 */
[----:B------:R-:W-:Y:S02]  /*5530*/  P2R R111, PR, RZ, 0x1 ;  /* 0x00000001ff6f7803 */ /* 0x000fe40000000000 */
[----:B------:R-:W-:Y:S05]  /*5540*/  LOP3.LUT R101, R101, 0x1, RZ, 0x3c, !PT ;  /* 0x0000000165657812 */ /* 0x000fea00078e3cff */
[----:B------:R-:W-:Y:S05]  /*5550*/  @!P4 BRA `(.L_x_90) ;  /* 0x00000000002cc947 */ /* 0x000fea0003800000 */
[----:B------:R-:W-:Y:S01]  /*5560*/  ISETP.NE.U32.AND P0, PT, R84, RZ, PT ;  /* 0x000000ff5400720c */ /* 0x000fe20003f05070 */
[----:B------:R-:W-:Y:S03]  /*5570*/  IMAD.MOV.U32 R92, RZ, RZ, 0x1 ;  /* 0x00000001ff5c7424 */ /* 0x000fe600078e00ff */
[----:B------:R-:W-:Y:S11]  /*5580*/  ISETP.NE.AND.EX P0, PT, R85, RZ, PT, P0 ;  /* 0x000000ff5500720c */ /* 0x000ff60003f05300 */
[----:B------:R-:W-:Y:S02]  /*5590*/  @!UPT UIADD3 URZ, UPT, UPT, URZ, URZ, URZ ;  /* 0x000000fffffff290 */ /* 0x000fe4000fffe0ff */
[----:B------:R-:W1:Y:S01]  /*55a0*/  @P0 LDC.64 R2, c[0x0][0x888] ;  /* 0x00022200ff020b82 */ /* 0x000e620000000a00 */
[----:B------:R-:W-:Y:S04]  /*55b0*/  @P0 IMAD R0, R86, UR36, RZ ;  /* 0x0000002456000c24 */ /* 0x000fe8000f8e02ff */
[----:B-1----:R-:W-:Y:S04]  /*55c0*/  @P0 IMAD.WIDE R2, R0, 0x4, R2 ;  /* 0x0000000400020825 */ /* 0x002fe800078e0202 */
[----:B------:R-:W-:Y:S01]  /*55d0*/  HFMA2 R0, -RZ, RZ, 0, 5.9604644775390625e-08 ;  /* 0x00000001ff007431 */ /* 0x000fe200000001ff */
[----:B-----5:R1:W5:Y:S04]  /*55e0*/  @P0 LDG.E R49, desc[UR44][R2.64] ;  /* 0x0000002c02310981 */ /* 0x020368000c1e1900 */
[----:B------:R-:W-:Y:S01]  /*55f0*/  @!P0 PRMT R92, R0, 0x7610, R92 ;  /* 0x00007610005c8816 */ /* 0x000fe2000000005c */
[----:B-1----:R-:W2:Y:S06]  /*5600*/  @!P0 LDC R49, c[0x0][0x880] ;  /* 0x00022000ff318b82 */ /* 0x002eac0000000800 */
.L_x_90:
[----:B------:R-:W-:Y:S05]  /*5610*/  @!P1 BRA `(.L_x_91) ;  /* 0x0000000000209947 */ /* 0x000fea0003800000 */
[----:B------:R-:W-:Y:S04]  /*5620*/  ISETP.NE.U32.AND P0, PT, R80, RZ, PT ;  /* 0x000000ff5000720c */ /* 0x000fe80003f05070 */
[----:B------:R-:W-:Y:S11]  /*5630*/  ISETP.NE.AND.EX P0, PT, R81, RZ, PT, P0 ;  /* 0x000000ff5100720c */ /* 0x000ff60003f05300 */
[----:B------:R-:W-:Y:S02]  /*5640*/  @!UPT UIADD3 URZ, UPT, UPT, URZ, URZ, URZ ;  /* 0x000000fffffff290 */ /* 0x000fe4000fffe0ff */
[----:B------:R-:W1:Y:S01]  /*5650*/  @P0 LDC.64 R2, c[0x0][0x8a8] ;  /* 0x00022a00ff020b82 */ /* 0x000e620000000a00 */
[----:B------:R-:W-:Y:S04]  /*5660*/  @P0 IMAD R0, R82, UR36, RZ ;  /* 0x0000002452000c24 */ /* 0x000fe8000f8e02ff */
[----:B-1----:R-:W-:Y:S05]  /*5670*/  @P0 IMAD.WIDE R2, R0, 0x4, R2 ;  /* 0x0000000400020825 */ /* 0x002fea00078e0202 */
[----:B-----5:R1:W5:Y:S02]  /*5680*/  @P0 LDG.E R47, desc[UR44][R2.64] ;  /* 0x0000002c022f0981 */ /* 0x020364000c1e1900 */
[----:B-1----:R-:W3:Y:S02]  /*5690*/  @!P0 LDC R47, c[0x0][0x8a0] ;  /* 0x00022800ff2f8b82 */ /* 0x002ee40000000800 */
.L_x_91:
[----:B------:R-:W-:Y:S01]  /*56a0*/  UISETP.NE.AND UP0, UPT, UR48, URZ, UPT ;  /* 0x000000ff3000728c */ /* 0x000fe2000bf05270 */
[----:B------:R-:W-:Y:S08]  /*56b0*/  ISETP.NE.AND P5, PT, R111, RZ, PT ;  /* 0x000000ff6f00720c */ /* 0x000ff00003fa5270 */
[----:B------:R-:W-:Y:S05]  /*56c0*/  BRA.U !UP0, `(.L_x_92) ;  /* 0x0000000108407547 */ /* 0x000fea000b800000 */
[----:B------:R-:W-:Y:S02]  /*56d0*/  ISETP.NE.U32.AND P0, PT, R86, RZ, PT ;  /* 0x000000ff5600720c */ /* 0x000fe40003f05070 */
[----:B------:R-:W-:Y:S02]  /*56e0*/  PLOP3.LUT P1, PT, PT, PT, PT, 0x80, 0x8 ;  /* 0x000000000008781c */ /* 0x000fe40003f2f070 */
[----:B------:R-:W-:Y:S11]  /*56f0*/  ISETP.NE.AND.EX P0, PT, R87, RZ, PT, P0 ;  /* 0x000000ff5700720c */ /* 0x000ff60003f05300 */
[----:B------:R-:W-:Y:S02]  /*5700*/  @!UPT UIADD3 URZ, UPT, UPT, URZ, URZ, URZ ;  /* 0x000000fffffff290 */ /* 0x000fe4000fffe0ff */
[----:B------:R-:W-:Y:S01]  /*5710*/  @P0 LOP3.LUT P2, RZ, R92, 0xff, RZ, 0xc0, !PT ;  /* 0x000000ff5cff0812 */ /* 0x000fe2000784c0ff */
[----:B------:R-:W1:Y:S01]  /*5720*/  @P0 LDC.64 R2, c[0x0][0x888] ;  /* 0x00022200ff020b82 */ /* 0x000e620000000a00 */
[C---:B--2--5:R-:W-:Y:S02]  /*5730*/  @!P0 FSETP.EQ.AND P5, PT, R49.reuse, RZ, PT ;  /* 0x000000ff3100820b */ /* 0x064fe40003fa2000 */
[----:B------:R-:W-:Y:S02]  /*5740*/  @P0 PLOP3.LUT P1, PT, P2, PT, PT, 0x80, 0x8 ;  /* 0x000000000008081c */ /* 0x000fe4000172f070 */
[----:B------:R-:W-:Y:S04]  /*5750*/  @P0 FSETP.NEU.AND P2, PT, R49, RZ, PT ;  /* 0x000000ff3100020b */ /* 0x000fe80003f4d000 */
[----:B------:R-:W-:Y:S02]  /*5760*/  @P0 SEL R0, RZ, 0xffffffff, P2 ;  /* 0xffffffffff000807 */ /* 0x000fe40001000000 */
[----:B-1----:R-:W-:Y:S04]  /*5770*/  @P0 ISETP.NE.U32.AND P3, PT, R2, RZ, PT ;  /* 0x000000ff0200020c */ /* 0x002fe80003f65070 */
[----:B------:R-:W-:Y:S04]  /*5780*/  @P0 ISETP.NE.AND.EX P3, PT, R3, RZ, PT, P3 ;  /* 0x000000ff0300020c */ /* 0x000fe80003f65330 */
[----:B------:R-:W-:Y:S04]  /*5790*/  @!P1 SEL R0, RZ, 0xffffffff, P3 ;  /* 0xffffffffff009807 */ /* 0x000fe80001800000 */
[----:B------:R-:W-:Y:S04]  /*57a0*/  @P0 LOP3.LUT R0, R0, 0x1, RZ, 0xc0, !PT ;  /* 0x0000000100000812 */ /* 0x000fe800078ec0ff */
[----:B------:R-:W-:Y:S04]  /*57b0*/  @P0 ISETP.EQ.U32.AND P5, PT, R0, 0x1, PT ;  /* 0x000000010000080c */ /* 0x000fe80003fa2070 */
[----:B------:R-:W-:Y:S09]  /*57c0*/  P2R R111, PR, RZ, 0x20 ;  /* 0x00000020ff6f7803 */ /* 0x000ff20000000000 */
.L_x_92:
[----:B------:R-:W-:Y:S01]  /*57d0*/  @!P5 SHF.L.U32 R0, R101, 0x1f, RZ ;  /* 0x0000001f6500d819 */ /* 0x000fe200000006ff */
[----:B------:R-:W-:Y:S01]  /*57e0*/  BSSY B1, `(.L_x_93) ;  /* 0x0000033000017945 */ /* 0x000fe20003800000 */
[C---:B------:R-:W-:Y:S01]  /*57f0*/  LEA R64, R45.reuse, UR46, 0x3 ;  /* 0x0000002e2d407c11 */ /* 0x040fe2000f8e18ff */
[----:B------:R-:W-:Y:S01]  /*5800*/  IMAD.MOV.U32 R66, RZ, RZ, 0x1 ;  /* 0x00000001ff427424 */ /* 0x000fe200078e00ff */
[----:B------:R1:W4:Y:S01]  /*5810*/  @!P5 SYNCS.PHASECHK.TRANS64.TRYWAIT P1, [UR46+0x60], R0 ;  /* 0x00006000ff00d5a7 */ /* 0x000322000802112e */
[----:B------:R-:W-:Y:S01]  /*5820*/  ISETP.NE.U32.AND P3, PT, RZ, UR38, PT ;  /* 0x00000026ff007c0c */ /* 0x000fe2000bf65070 */
[----:B------:R-:W-:Y:S01]  /*5830*/  IMAD R48, R45, 0x80, R46 ;  /* 0x000000802d307824 */ /* 0x000fe200078e022e */
[----:B--2--5:R-:W-:Y:S01]  /*5840*/  FSETP.NEU.AND P2, PT, R49, RZ, PT ;  /* 0x000000ff3100720b */ /* 0x024fe20003f4d000 */
[----:B------:R-:W-:Y:S01]  /*5850*/  IMAD R110, R105, -0x10, R103 ;  /* 0xfffffff0696e7824 */ /* 0x000fe200078e0267 */
[----:B------:R-:W-:Y:S01]  /*5860*/  ISETP.NE.AND.EX P3, PT, RZ, UR39, PT, P3 ;  /* 0x00000027ff007c0c */ /* 0x000fe2000bf65330 */
[----:B------:R-:W-:Y:S01]  /*5870*/  IMAD.MOV.U32 R65, RZ, RZ, RZ ;  /* 0x000000ffff417224 */ /* 0x000fe200078e00ff */
[----:B------:R-:W-:Y:S02]  /*5880*/  SEL R2, RZ, 0xffffffff, P2 ;  /* 0xffffffffff027807 */ /* 0x000fe40001000000 */
[----:B------:R-:W-:Y:S02]  /*5890*/  CS2R R78, SRZ ;  /* 0x00000000004e7805 */ /* 0x000fe4000001ff00 */
[----:B------:R-:W-:Y:S02]  /*58a0*/  SEL R3, RZ, 0xffffffff, P3 ;  /* 0xffffffffff037807 */ /* 0x000fe40001800000 */
[----:B------:R-:W-:Y:S02]  /*58b0*/  CS2R R76, SRZ ;  /* 0x00000000004c7805 */ /* 0x000fe4000001ff00 */
[----:B------:R-:W-:Y:S02]  /*58c0*/  LOP3.LUT P3, R108, R92, 0xff, RZ, 0xc0, !PT ;  /* 0x000000ff5c6c7812 */ /* 0x000fe4000786c0ff */
[----:B------:R-:W-:Y:S02]  /*58d0*/  CS2R R70, SRZ ;  /* 0x0000000000467805 */ /* 0x000fe4000001ff00 */
[----:B------:R-:W-:Y:S02]  /*58e0*/  CS2R R68, SRZ ;  /* 0x0000000000447805 */ /* 0x000fe4000001ff00 */
[----:B------:R-:W-:Y:S02]  /*58f0*/  CS2R R62, SRZ ;  /* 0x00000000003e7805 */ /* 0x000fe4000001ff00 */
[----:B------:R-:W-:Y:S02]  /*5900*/  @P4 SEL R2, R3, R2, !P3 ;  /* 0x0000000203024207 */ /* 0x000fe40005800000 */
[----:B------:R-:W-:Y:S02]  /*5910*/  CS2R R60, SRZ ;  /* 0x00000000003c7805 */ /* 0x000fe4000001ff00 */
[----:B------:R-:W-:Y:S02]  /*5920*/  CS2R R58, SRZ ;  /* 0x00000000003a7805 */ /* 0x000fe4000001ff00 */
[----:B------:R-:W-:Y:S02]  /*5930*/  CS2R R56, SRZ ;  /* 0x0000000000387805 */ /* 0x000fe4000001ff00 */
[----:B------:R-:W-:Y:S02]  /*5940*/  LOP3.LUT R2, R2, 0x1, RZ, 0xc0, !PT ;  /* 0x0000000102027812 */ /* 0x000fe400078ec0ff */
[----:B-1----:R-:W-:Y:S02]  /*5950*/  SHF.L.U32 R0, R100, 0x1f, RZ ;  /* 0x0000001f64007819 */ /* 0x002fe400000006ff */
[----:B------:R-:W-:Y:S02]  /*5960*/  ISETP.NE.U32.AND P2, PT, R2, 0x1, PT ;  /* 0x000000010200780c */ /* 0x000fe40003f45070 */
[----:B------:R1:W2:Y:S02]  /*5970*/  SYNCS.PHASECHK.TRANS64.TRYWAIT P0, [R64+URZ+0xd0], R0 ;  /* 0x0000d000400075a7 */ /* 0x0002a400080011ff */
[----:B------:R-:W-:Y:S02]  /*5980*/  P2R R67, PR, RZ, 0x4 ;  /* 0x00000004ff437803 */ /* 0x000fe40000000000 */
[----:B----4-:R-:W-:Y:S01]  /*5990*/  @!P5 SEL R66, RZ, 0x1, !P1 ;  /* 0x00000001ff42d807 */ /* 0x010fe20004800000 */
[----:B-1----:R-:W-:Y:S06]  /*59a0*/  @P5 BRA `(.L_x_94) ;  /* 0x0000000000585947 */ /* 0x002fec0003800000 */
[----:B------:R-:W-:Y:S01]  /*59b0*/  IMAD.MOV.U32 R79, RZ, RZ, RZ ;  /* 0x000000ffff4f7224 */ /* 0x000fe200078e00ff */
[----:B------:R-:W-:Y:S01]  /*59c0*/  ISETP.NE.AND P1, PT, R66, RZ, PT ;  /* 0x000000ff4200720c */ /* 0x000fe20003f25270 */
[----:B------:R-:W-:Y:S01]  /*59d0*/  BSSY B0, `(.L_x_95) ;  /* 0x000000c000007945 */ /* 0x000fe20003800000 */
[----:B------:R-:W-:Y:S02]  /*59e0*/  CS2R R58, SRZ ;  /* 0x00000000003a7805 */ /* 0x000fe4000001ff00 */
[----:B------:R-:W-:Y:S02]  /*59f0*/  CS2R R56, SRZ ;  /* 0x0000000000387805 */ /* 0x000fe4000001ff00 */
[----:B------:R-:W-:Y:S02]  /*5a00*/  CS2R R62, SRZ ;  /* 0x00000000003e7805 */ /* 0x000fe4000001ff00 */
[----:B------:R-:W-:Y:S02]  /*5a10*/  CS2R R60, SRZ ;  /* 0x00000000003c7805 */ /* 0x000fe4000001ff00 */
[----:B------:R-:W-:Y:S02]  /*5a20*/  CS2R R70, SRZ ;  /* 0x0000000000467805 */ /* 0x000fe4000001ff00 */
[----:B------:R-:W-:Y:S02]  /*5a30*/  CS2R R68, SRZ ;  /* 0x0000000000447805 */ /* 0x000fe4000001ff00 */
[----:B------:R-:W-:Y:S01]  /*5a40*/  CS2R R76, SRZ ;  /* 0x00000000004c7805 */ /* 0x000fe2000001ff00 */
[----:B------:R-:W-:Y:S06]  /*5a50*/  @P1 BRA `(.L_x_96) ;  /* 0x00000000000c1947 */ /* 0x000fec0003800000 */
[----:B------:R-:W-:Y:S04]  /*5a60*/  SHF.L.U32 R3, R101, 0x1f, RZ ;  /* 0x0000001f65037819 */ /* 0x000fe800000006ff */
[----:B------:R-:W1:Y:S02]  /*5a70*/  SYNCS.PHASECHK.TRANS64.TRYWAIT P1, [UR46+0x60], R3 ;  /* 0x00006003ff0075a7 */ /* 0x000e64000802112e */
[----:B-1----:R-:W-:Y:S05]  /*5a80*/  @!P1 BRA `(.L_x_97) ;  /* 0x0000003c00949947 */ /* 0x002fea0003800000 */
.L_x_96:
[----:B------:R-:W-:Y:S05]  /*5a90*/  BSYNC B0 ;  /* 0x0000000000007941 */ /* 0x000fea0003800000 */
.L_x_95:
[----:B------:R-:W-:Y:S01]  /*5aa0*/  ISETP.NE.AND P1, PT, R67, RZ, PT ;  /* 0x000000ff4300720c */ /* 0x000fe20003f25270 */
[----:B------:R-:W-:Y:S11]  /*5ab0*/  HFMA2 R65, -RZ, RZ, 0, 5.9604644775390625e-08 ;  /* 0x00000001ff417431 */ /* 0x000ff600000001ff */
[----:B------:R-:W-:Y:S01]  /*5ac0*/  @!UPT UIADD3 URZ, UPT, UPT, URZ, URZ, URZ ;  /* 0x000000fffffff290 */ /* 0x000fe2000fffe0ff */
[----:B------:R4:W1:Y:S04]  /*5ad0*/  @P1 LDS.128 R56, [R104] ;  /* 0x0000000068381984 */ /* 0x0008680000000c00 */
[----:B------:R4:W1:Y:S04]  /*5ae0*/  @P1 LDS.128 R60, [R103+0x10] ;  /* 0x00001000673c1984 */ /* 0x0008680000000c00 */
[----:B------:R4:W1:Y:S04]  /*5af0*/  @P1 LDS.128 R68, [R102+0x20] ;  /* 0x0000200066441984 */ /* 0x0008680000000c00 */
[----:B------:R4:W1:Y:S02]  /*5b00*/  @P1 LDS.128 R76, [R110+0x30] ;  /* 0x000030006e4c1984 */ /* 0x0008640000000c00 */
.L_x_94:
[----:B------:R-:W-:Y:S05]  /*5b10*/  BSYNC B1 ;  /* 0x0000000000017941 */ /* 0x000fea0003800000 */
.L_x_93:
[----:B-1----:R-:W-:Y:S04]  /*5b20*/  SHF.R.U32.HI R2, RZ, 0x15, R48 ;  /* 0x00000015ff027819 */ /* 0x002fe80000011630 */
[----:B------:R-:W-:Y:S01]  /*5b30*/  LOP3.LUT P1, RZ, R2, 0x3, R96, 0x48, !PT ;  /* 0x0000000302ff7812 */ /* 0x000fe20007824860 */
[----:B------:R-:W-:Y:S01]  /*5b40*/  @!UPT UIADD3 URZ, UPT, UPT, URZ, URZ, URZ ;  /* 0x000000fffffff290 */ /* 0x000fe2000fffe0ff */
[----:B--2---:R-:W-:Y:S11]  /*5b50*/  @P0 BRA `(.L_x_98) ;  /* 0x0000000000080947 */ /* 0x004ff60003800000 */
[----:B------:R-:W1:Y:S02]  /*5b60*/  SYNCS.PHASECHK.TRANS64.TRYWAIT P0, [R64+URZ+0xd0], R0 ;  /* 0x0000d000400075a7 */ /* 0x000e6400080011ff */
[----:B-1----:R-:W-:Y:S05]  /*5b70*/  @!P0 BRA `(.L_x_99) ;  /* 0x0000003c00708947 */ /* 0x002fea0003800000 */
.L_x_98:
[----:B------:R-:W-:Y:S05]  /*5b80*/  @!P1 BRA `(.L_x_100) ;  /* 0x0000000000409947 */ /* 0x000fea0003800000 */
[----:B------:R-:W2:Y:S01]  /*5b90*/  LDCU.64 UR8, c[0x4][0x70] ;  /* 0x01000e00ff0877ac */ /* 0x000ea20008000a00 */
[----:B------:R-:W-:Y:S01]  /*5ba0*/  MOV R3, 0x0 ;  /* 0x0000000000037802 */ /* 0x000fe20000000f00 */
[----:B------:R-:W-:Y:S02]  /*5bb0*/  HFMA2 R12, -RZ, RZ, 0, 5.9604644775390625e-08 ;  /* 0x00000001ff0c7431 */ /* 0x000fe400000001ff */
[----:B------:R-:W-:Y:S02]  /*5bc0*/  IMAD.MOV.U32 R8, RZ, RZ, 0x192 ;  /* 0x00000192ff087424 */ /* 0x000fe400078e00ff */
[----:B------:R-:W-:Y:S01]  /*5bd0*/  IMAD.MOV.U32 R13, RZ, RZ, RZ ;  /* 0x000000ffff0d7224 */ /* 0x000fe200078e00ff */
[----:B------:R-:W5:Y:S01]  /*5be0*/  LDCU.64 UR6, c[0x4][0x78] ;  /* 0x01000f00ff0677ac */ /* 0x000f620008000a00 */
[----:B------:R-:W1:Y:S01]  /*5bf0*/  LDC.64 R2, c[0x4][R3] ;  /* 0x0100000003027b82 */ /* 0x000e620000000a00 */
[----:B------:R-:W3:Y:S01]  /*5c00*/  LDCU.64 UR4, c[0x4][0x10] ;  /* 0x01000200ff0477ac */ /* 0x000ee20008000a00 */
[----:B--2---:R-:W-:Y:S01]  /*5c10*/  MOV R5, UR9 ;  /* 0x0000000900057c02 */ /* 0x004fe20008000f00 */
[----:B------:R-:W-:Y:S01]  /*5c20*/  IMAD.U32 R4, RZ, RZ, UR8 ;  /* 0x00000008ff047e24 */ /* 0x000fe2000f8e00ff */
[----:B-----5:R-:W-:Y:S01]  /*5c30*/  MOV R7, UR7 ;  /* 0x0000000700077c02 */ /* 0x020fe20008000f00 */
[----:B------:R-:W-:Y:S01]  /*5c40*/  IMAD.U32 R6, RZ, RZ, UR6 ;  /* 0x00000006ff067e24 */ /* 0x000fe2000f8e00ff */
[----:B---3--:R-:W-:Y:S01]  /*5c50*/  MOV R11, UR5 ;  /* 0x00000005000b7c02 */ /* 0x008fe20008000f00 */
[----:B------:R-:W-:Y:S02]  /*5c60*/  IMAD.U32 R10, RZ, RZ, UR4 ;  /* 0x00000004ff0a7e24 */ /* 0x000fe4000f8e00ff */
[----:B------:R-:W-:Y:S07]  /*5c70*/  LEPC R20, `(.L_x_100) ;  /* 0x000000001014794e */ /* 0x000fee0000000000 */
[----:B-1--4-:R-:W-:Y:S05]  /*5c80*/  CALL.ABS.NOINC R2 ;  /* 0x0000000002007343 */ /* 0x012fea0003c00000 */
.L_x_100:
[----:B------:R-:W-:Y:S05]  /*5c90*/  WARPSYNC.ALL ;  /* 0x0000000000007948 */ /* 0x000fea0003800000 */
[----:B------:R-:W-:Y:S01]  /*5ca0*/  R2UR UR4, R48 ;  /* 0x00000000300472ca */ /* 0x000fe200000e0000 */
[--C-:B------:R-:W-:Y:S01]  /*5cb0*/  HADD2.F32 R50, -RZ, R56.reuse.H0_H0 ;  /* 0x20000038ff327230 */ /* 0x100fe20000004100 */
[----:B------:R-:W-:Y:S01]  /*5cc0*/  ISETP.NE.AND P0, PT, R106, RZ, PT ;  /* 0x000000ff6a00720c */ /* 0x000fe20003f05270 */
[----:B------:R-:W-:Y:S01]  /*5cd0*/  HADD2.F32 R51, -RZ, R56.H1_H1 ;  /* 0x30000038ff337230 */ /* 0x000fe20000004100 */
[----:B------:R-:W-:Y:S01]  /*5ce0*/  BSSY.RECONVERGENT B0, `(.L_x_101) ;  /* 0x0000086000007945 */ /* 0x000fe20003800200 */
[--C-:B------:R-:W-:Y:S08]  /*5cf0*/  HADD2.F32 R52, -RZ, R57.reuse.H0_H0 ;  /* 0x20000039ff347230 */ /* 0x100ff00000004100 */
[----:B------:R-:W1:Y:S02]  /*5d00*/  LDTM.x32 R4, tmem[UR4] ;  /* 0x00000004000479ee */ /* 0x000e6400082c0000 */
[C---:B-1-3--:R-:W-:Y:S01]  /*5d10*/  FMUL R0, R47.reuse, R4 ;  /* 0x000000042f007220 */ /* 0x04afe20000400000 */
[C---:B------:R-:W-:Y:S01]  /*5d20*/  FMUL R2, R47.reuse, R5 ;  /* 0x000000052f027220 */ /* 0x040fe20000400000 */
[C---:B------:R-:W-:Y:S01]  /*5d30*/  FMUL R4, R47.reuse, R8 ;  /* 0x000000082f047220 */ /* 0x040fe20000400000 */
[----:B------:R-:W-:Y:S01]  /*5d40*/  FMUL R3, R47, R6 ;  /* 0x000000062f037220 */ /* 0x000fe20000400000 */
[C---:B------:R-:W-:Y:S01]  /*5d50*/  FFMA R0, R49.reuse, R50, R0 ;  /* 0x0000003231007223 */ /* 0x040fe20000000000 */
[----:B------:R-:W-:Y:S01]  /*5d60*/  FFMA R2, R49, R51, R2 ;  /* 0x0000003331027223 */ /* 0x000fe20000000002 */
[C---:B------:R-:W-:Y:S01]  /*5d70*/  FMUL R5, R47.reuse, R9 ;  /* 0x000000092f057220 */ /* 0x040fe20000400000 */
        /* <DEDUP_REMOVED lines=16> */
[----:B------:R-:W-:Y:S02]  /*5e80*/  HADD2.F32 R32, -RZ, R57.H1_H1 ;  /* 0x30000039ff207230 */ /* 0x000fe40000004100 */
[C---:B------:R-:W-:Y:S01]  /*5e90*/  FMUL R26, R47.reuse, R30 ;  /* 0x0000001e2f1a7220 */ /* 0x040fe20000400000 */
[----:B------:R-:W-:Y:S01]  /*5ea0*/  FMUL R29, R47, R33 ;  /* 0x000000212f1d7220 */ /* 0x000fe20000400000 */
[--C-:B------:R-:W-:Y:S02]  /*5eb0*/  HADD2.F32 R33, -RZ, R58.reuse.H0_H0 ;  /* 0x2000003aff217230 */ /* 0x100fe40000004100 */
[----:B------:R-:W-:Y:S01]  /*5ec0*/  FFMA R3, R49, R52, R3 ;  /* 0x0000003431037223 */ /* 0x000fe20000000003 */
[C---:B------:R-:W-:Y:S01]  /*5ed0*/  FMUL R7, R47.reuse, R7 ;  /* 0x000000072f077220 */ /* 0x040fe20000400000 */
[----:B------:R-:W-:Y:S01]  /*5ee0*/  FMUL R30, R47, R34 ;  /* 0x000000222f1e7220 */ /* 0x000fe20000400000 */
[----:B------:R-:W-:Y:S01]  /*5ef0*/  HADD2.F32 R34, -RZ, R58.H1_H1 ;  /* 0x3000003aff227230 */ /* 0x000fe20000004100 */
[----:B------:R-:W-:Y:S01]  /*5f00*/  F2FP.RELU.F16.F32.PACK_AB R52, R2, R0 ;  /* 0x000000000234723e */ /* 0x000fe200000008ff */
[--C-:B------:R-:W-:Y:S02]  /*5f10*/  HADD2.F32 R0, -RZ, R59.reuse.H0_H0 ;  /* 0x2000003bff007230 */ /* 0x100fe40000004100 */
[C---:B------:R-:W-:Y:S01]  /*5f20*/  FFMA R7, R49.reuse, R32, R7 ;  /* 0x0000002031077223 */ /* 0x040fe20000000007 */
[----:B------:R-:W-:Y:S02]  /*5f30*/  HADD2.F32 R2, -RZ, R59.H1_H1 ;  /* 0x3000003bff027230 */ /* 0x000fe40000004100 */
[C---:B------:R-:W-:Y:S01]  /*5f40*/  FFMA R4, R49.reuse, R33, R4 ;  /* 0x0000002131047223 */ /* 0x040fe20000000004 */
[C---:B------:R-:W-:Y:S01]  /*5f50*/  FFMA R5, R49.reuse, R34, R5 ;  /* 0x0000002231057223 */ /* 0x040fe20000000005 */
[----:B------:R-:W-:Y:S01]  /*5f60*/  FFMA R6, R49, R0, R6 ;  /* 0x0000000031067223 */ /* 0x000fe20000000006 */
[--C-:B------:R-:W-:Y:S02]  /*5f70*/  HADD2.F32 R0, -RZ, R60.reuse.H0_H0 ;  /* 0x2000003cff007230 */ /* 0x100fe40000004100 */
[----:B------:R-:W-:Y:S01]  /*5f80*/  FMUL R11, R47, R11 ;  /* 0x0000000b2f0b7220 */ /* 0x000fe20000400000 */
[----:B------:R-:W-:Y:S01]  /*5f90*/  F2FP.RELU.F16.F32.PACK_AB R53, R7, R3 ;  /* 0x000000030735723e */ /* 0x000fe200000008ff */
[--C-:B------:R-:W-:Y:S02]  /*5fa0*/  HADD2.F32 R3, -RZ, R61.reuse.H0_H0 ;  /* 0x2000003dff037230 */ /* 0x100fe40000004100 */
[----:B------:R-:W-:Y:S01]  /*5fb0*/  FMUL R15, R47, R15 ;  /* 0x0000000f2f0f7220 */ /* 0x000fe20000400000 */
[C---:B------:R-:W-:Y:S01]  /*5fc0*/  FFMA R11, R49.reuse, R2, R11 ;  /* 0x00000002310b7223 */ /* 0x040fe2000000000b */
[----:B------:R-:W-:Y:S02]  /*5fd0*/  HADD2.F32 R2, -RZ, R60.H1_H1 ;  /* 0x3000003cff027230 */ /* 0x000fe40000004100 */
[----:B------:R-:W-:Y:S01]  /*5fe0*/  FFMA R8, R49, R0, R8 ;  /* 0x0000000031087223 */ /* 0x000fe20000000008 */
[----:B------:R-:W-:Y:S02]  /*5ff0*/  HADD2.F32 R0, -RZ, R61.H1_H1 ;  /* 0x3000003dff007230 */ /* 0x000fe40000004100 */
[C---:B------:R-:W-:Y:S01]  /*6000*/  FMUL R19, R47.reuse, R19 ;  /* 0x000000132f137220 */ /* 0x040fe20000400000 */
[----:B------:R-:W-:Y:S01]  /*6010*/  FMUL R23, R47, R23 ;  /* 0x000000172f177220 */ /* 0x000fe20000400000 */
[C---:B------:R-:W-:Y:S01]  /*6020*/  FFMA R9, R49.reuse, R2, R9 ;  /* 0x0000000231097223 */ /* 0x040fe20000000009 */
[C---:B------:R-:W-:Y:S01]  /*6030*/  FFMA R10, R49.reuse, R3, R10 ;  /* 0x00000003310a7223 */ /* 0x040fe2000000000a */
[----:B------:R-:W-:Y:S01]  /*6040*/  FFMA R15, R49, R0, R15 ;  /* 0x00000000310f7223 */ /* 0x000fe2000000000f */
[--C-:B------:R-:W-:Y:S02]  /*6050*/  HADD2.F32 R2, -RZ, R62.reuse.H0_H0 ;  /* 0x2000003eff027230 */ /* 0x100fe40000004100 */
[----:B------:R-:W-:Y:S01]  /*6060*/  FMUL R27, R47, R27 ;  /* 0x0000001b2f1b7220 */ /* 0x000fe20000400000 */
[----:B------:R-:W-:Y:S01]  /*6070*/  HADD2.F32 R0, -RZ, R62.H1_H1 ;  /* 0x3000003eff007230 */ /* 0x000fe20000004100 */
[----:B------:R-:W-:Y:S01]  /*6080*/  F2FP.RELU.F16.F32.PACK_AB R54, R5, R4 ;  /* 0x000000040536723e */ /* 0x000fe200000008ff */
[--C-:B------:R-:W-:Y:S02]  /*6090*/  HADD2.F32 R3, -RZ, R63.reuse.H0_H0 ;  /* 0x2000003fff037230 */ /* 0x100fe40000004100 */
[C---:B------:R-:W-:Y:S01]  /*60a0*/  FFMA R12, R49.reuse, R2, R12 ;  /* 0x00000002310c7223 */ /* 0x040fe2000000000c */
[--C-:B------:R-:W-:Y:S02]  /*60b0*/  HADD2.F32 R2, -RZ, R68.reuse.H0_H0 ;  /* 0x20000044ff027230 */ /* 0x100fe40000004100 */
[C---:B------:R-:W-:Y:S01]  /*60c0*/  FFMA R13, R49.reuse, R0, R13 ;  /* 0x00000000310d7223 */ /* 0x040fe2000000000d */
[----:B------:R-:W-:Y:S02]  /*60d0*/  HADD2.F32 R0, -RZ, R63.H1_H1 ;  /* 0x3000003fff007230 */ /* 0x000fe40000004100 */
[----:B------:R-:W-:Y:S01]  /*60e0*/  FFMA R14, R49, R3, R14 ;  /* 0x00000003310e7223 */ /* 0x000fe2000000000e */
[----:B------:R-:W-:Y:S01]  /*60f0*/  HADD2.F32 R3, -RZ, R68.H1_H1 ;  /* 0x30000044ff037230 */ /* 0x000fe20000004100 */
[----:B------:R-:W-:Y:S01]  /*6100*/  F2FP.RELU.F16.F32.PACK_AB R55, R11, R6 ;  /* 0x000000060b37723e */ /* 0x000fe200000008ff */
[----:B------:R-:W-:Y:S01]  /*6110*/  FMUL R31, R47, R31 ;  /* 0x0000001f2f1f7220 */ /* 0x000fe20000400000 */
[C---:B------:R-:W-:Y:S01]  /*6120*/  FFMA R19, R49.reuse, R0, R19 ;  /* 0x0000000031137223 */ /* 0x040fe20000000013 */
[--C-:B------:R-:W-:Y:S02]  /*6130*/  HADD2.F32 R0, -RZ, R69.reuse.H0_H0 ;  /* 0x20000045ff007230 */ /* 0x100fe40000004100 */
[C---:B------:R-:W-:Y:S01]  /*6140*/  FFMA R16, R49.reuse, R2, R16 ;  /* 0x0000000231107223 */ /* 0x040fe20000000010 */
[----:B------:R1:W-:Y:S01]  /*6150*/  STS.128 [R104], R52 ;  /* 0x0000003468007388 */ /* 0x0003e20000000c00 */
[C---:B------:R-:W-:Y:S01]  /*6160*/  FFMA R17, R49.reuse, R3, R17 ;  /* 0x0000000331117223 */ /* 0x040fe20000000011 */
[----:B------:R-:W-:Y:S02]  /*6170*/  HADD2.F32 R2, -RZ, R69.H1_H1 ;  /* 0x30000045ff027230 */ /* 0x000fe40000004100 */
[----:B------:R-:W-:Y:S01]  /*6180*/  FFMA R18, R49, R0, R18 ;  /* 0x0000000031127223 */ /* 0x000fe20000000012 */
[--C-:B------:R-:W-:Y:S01]  /*6190*/  HADD2.F32 R0, -RZ, R70.reuse.H0_H0 ;  /* 0x20000046ff007230 */ /* 0x100fe20000004100 */
[----:B------:R-:W-:Y:S01]  /*61a0*/  F2FP.RELU.F16.F32.PACK_AB R8, R9, R8 ;  /* 0x000000080908723e */ /* 0x000fe200000008ff */
[--C-:B------:R-:W-:Y:S02]  /*61b0*/  HADD2.F32 R3, -RZ, R71.reuse.H0_H0 ;  /* 0x20000047ff037230 */ /* 0x100fe40000004100 */
[C---:B------:R-:W-:Y:S01]  /*61c0*/  FFMA R23, R49.reuse, R2, R23 ;  /* 0x0000000231177223 */ /* 0x040fe20000000017 */
[----:B------:R-:W-:Y:S02]  /*61d0*/  HADD2.F32 R2, -RZ, R70.H1_H1 ;  /* 0x30000046ff027230 */ /* 0x000fe40000004100 */
[----:B------:R-:W-:Y:S01]  /*61e0*/  FFMA R20, R49, R0, R20 ;  /* 0x0000000031147223 */ /* 0x000fe20000000014 */
[----:B------:R-:W-:Y:S01]  /*61f0*/  HADD2.F32 R0, -RZ, R71.H1_H1 ;  /* 0x30000047ff007230 */ /* 0x000fe20000004100 */
[----:B------:R-:W-:Y:S01]  /*6200*/  F2FP.RELU.F16.F32.PACK_AB R9, R15, R10 ;  /* 0x0000000a0f09723e */ /* 0x000fe200000008ff */
[----:B------:R-:W-:Y:S02]  /*6210*/  HADD2.F32 R4, -RZ, R79.H0_H0 ;  /* 0x2000004fff047230 */ /* 0x000fe40000004100 */
[C---:B------:R-:W-:Y:S01]  /*6220*/  FFMA R21, R49.reuse, R2, R21 ;  /* 0x0000000231157223 */ /* 0x040fe20000000015 */
[C---:B------:R-:W-:Y:S01]  /*6230*/  FFMA R22, R49.reuse, R3, R22 ;  /* 0x0000000331167223 */ /* 0x040fe20000000016 */
[----:B------:R-:W-:Y:S01]  /*6240*/  FFMA R27, R49, R0, R27 ;  /* 0x00000000311b7223 */ /* 0x000fe2000000001b */
[--C-:B------:R-:W-:Y:S01]  /*6250*/  HADD2.F32 R2, -RZ, R76.reuse.H0_H0 ;  /* 0x2000004cff027230 */ /* 0x100fe20000004100 */
[----:B------:R-:W-:Y:S01]  /*6260*/  F2FP.RELU.F16.F32.PACK_AB R10, R13, R12 ;  /* 0x0000000c0d0a723e */ /* 0x000fe200000008ff */
[----:B------:R-:W-:Y:S01]  /*6270*/  HADD2.F32 R0, -RZ, R76.H1_H1 ;  /* 0x3000004cff007230 */ /* 0x000fe20000004100 */
[----:B------:R-:W-:Y:S01]  /*6280*/  F2FP.RELU.F16.F32.PACK_AB R11, R19, R14 ;  /* 0x0000000e130b723e */ /* 0x000fe200000008ff */
[--C-:B------:R-:W-:Y:S02]  /*6290*/  HADD2.F32 R3, -RZ, R77.reuse.H0_H0 ;  /* 0x2000004dff037230 */ /* 0x100fe40000004100 */
[C---:B------:R-:W-:Y:S01]  /*62a0*/  FFMA R24, R49.reuse, R2, R24 ;  /* 0x0000000231187223 */ /* 0x040fe20000000018 */
[--C-:B------:R-:W-:Y:S02]  /*62b0*/  HADD2.F32 R2, -RZ, R78.reuse.H0_H0 ;  /* 0x2000004eff027230 */ /* 0x100fe40000004100 */
[C---:B------:R-:W-:Y:S01]  /*62c0*/  FFMA R25, R49.reuse, R0, R25 ;  /* 0x0000000031197223 */ /* 0x040fe20000000019 */
[----:B------:R1:W-:Y:S01]  /*62d0*/  STS.128 [R103+0x10], R8 ;  /* 0x0000100867007388 */ /* 0x0003e20000000c00 */
[----:B------:R-:W-:Y:S02]  /*62e0*/  HADD2.F32 R0, -RZ, R77.H1_H1 ;  /* 0x3000004dff007230 */ /* 0x000fe40000004100 */
[----:B------:R-:W-:Y:S01]  /*62f0*/  FFMA R26, R49, R3, R26 ;  /* 0x00000003311a7223 */ /* 0x000fe2000000001a */
[----:B------:R-:W-:Y:S01]  /*6300*/  HADD2.F32 R3, -RZ, R78.H1_H1 ;  /* 0x3000004eff037230 */ /* 0x000fe20000004100 */
[----:B------:R-:W-:Y:S01]  /*6310*/  F2FP.RELU.F16.F32.PACK_AB R16, R17, R16 ;  /* 0x000000101110723e */ /* 0x000fe200000008ff */
[----:B------:R-:W-:Y:S01]  /*6320*/  HADD2.F32 R5, -RZ, R79.H1_H1 ;  /* 0x3000004fff057230 */ /* 0x000fe20000004100 */
[----:B------:R-:W-:Y:S01]  /*6330*/  F2FP.RELU.F16.F32.PACK_AB R17, R23, R18 ;  /* 0x000000121711723e */ /* 0x000fe200000008ff */
[----:B------:R-:W-:Y:S01]  /*6340*/  FFMA R31, R49, R0, R31 ;  /* 0x00000000311f7223 */ /* 0x000fe2000000001f */
[----:B------:R-:W-:Y:S01]  /*6350*/  FMUL R35, R47, R35 ;  /* 0x000000232f237220 */ /* 0x000fe20000400000 */
[----:B------:R-:W-:Y:S01]  /*6360*/  F2FP.RELU.F16.F32.PACK_AB R18, R21, R20 ;  /* 0x000000141512723e */ /* 0x000fe200000008ff */
[----:B------:R-:W-:Y:S01]  /*6370*/  FFMA R28, R49, R2, R28 ;  /* 0x00000002311c7223 */ /* 0x000fe2000000001c */
[----:B------:R-:W-:Y:S01]  /*6380*/  F2FP.RELU.F16.F32.PACK_AB R19, R27, R22 ;  /* 0x000000161b13723e */ /* 0x000fe200000008ff */
[C---:B------:R-:W-:Y:S01]  /*6390*/  FFMA R29, R49.reuse, R3, R29 ;  /* 0x00000003311d7223 */ /* 0x040fe2000000001d */
[C---:B------:R-:W-:Y:S01]  /*63a0*/  FFMA R30, R49.reuse, R4, R30 ;  /* 0x00000004311e7223 */ /* 0x040fe2000000001e */
[----:B------:R-:W-:Y:S01]  /*63b0*/  FFMA R35, R49, R5, R35 ;  /* 0x0000000531237223 */ /* 0x000fe20000000023 */
[----:B------:R-:W-:Y:S01]  /*63c0*/  F2FP.RELU.F16.F32.PACK_AB R24, R25, R24 ;  /* 0x000000181918723e */ /* 0x000fe200000008ff */
[----:B------:R1:W-:Y:S01]  /*63d0*/  STS.128 [R102+0x20], R16 ;  /* 0x0000201066007388 */ /* 0x0003e20000000c00 */
[----:B------:R-:W-:Y:S02]  /*63e0*/  F2FP.RELU.F16.F32.PACK_AB R25, R31, R26 ;  /* 0x0000001a1f19723e */ /* 0x000fe400000008ff */
[----:B------:R-:W-:Y:S02]  /*63f0*/  F2FP.RELU.F16.F32.PACK_AB R26, R29, R28 ;  /* 0x0000001c1d1a723e */ /* 0x000fe400000008ff */
[----:B------:R-:W-:Y:S05]  /*6400*/  F2FP.RELU.F16.F32.PACK_AB R27, R35, R30 ;  /* 0x0000001e231b723e */ /* 0x000fea00000008ff */
[----:B------:R1:W-:Y:S01]  /*6410*/  STS.128 [R110+0x30], R24 ;  /* 0x000030186e007388 */ /* 0x0003e20000000c00 */
[----:B------:R-:W-:Y:S01]  /*6420*/  @!PT LDS RZ, [RZ] ;  /* 0x00000000fffff984 */ /* 0x000fe20000000800 */
[----:B------:R-:W-:Y:S01]  /*6430*/  @!PT LDS RZ, [RZ] ;  /* 0x00000000fffff984 */ /* 0x000fe20000000800 */
[----:B------:R-:W-:Y:S01]  /*6440*/  @!PT LDS RZ, [RZ] ;  /* 0x00000000fffff984 */ /* 0x000fe20000000800 */
[----:B------:R-:W-:Y:S01]  /*6450*/  @!PT LDS RZ, [RZ] ;  /* 0x00000000fffff984 */ /* 0x000fe20000000800 */
[----:B------:R2:W-:Y:S07]  /*6460*/  MEMBAR.ALL.CTA ;  /* 0x0000000000007992 */ /* 0x0005ee0000008000 */
[----:B--2---:R-:W2:Y:S02]  /*6470*/  FENCE.VIEW.ASYNC.S ;  /* 0x00000000000073c6 */ /* 0x004ea40000000000 */
[----:B--2---:R-:W-:Y:S06]  /*6480*/  BAR.SYNC.DEFER_BLOCKING 0x1, 0x80 ;  /* 0x0042000000007b1d */ /* 0x004fec0000010000 */
[----:B------:R-:W-:Y:S05]  /*6490*/  @P0 BRA `(.L_x_102) ;  /* 0x0000000000280947 */ /* 0x000fea0003800000 */
[----:B------:R-:W-:Y:S02]  /*64a0*/  UIADD3 UR4, UPT, UPT, UR46, 0x200, URZ ;  /* 0x000002002e047890 */ /* 0x000fe4000fffe0ff */
[----:B------:R-:W-:Y:S01]  /*64b0*/  UIADD3 UR6, UP0, UPT, UR50, 0x680, URZ ;  /* 0x0000068032067890 */ /* 0x000fe2000ff1e0ff */
[----:B------:R-:W-:Y:S03]  /*64c0*/  UMOV UR43, UR36 ;  /* 0x00000024002b7c82 */ /* 0x000fe60008000000 */
[----:B------:R-:W-:Y:S01]  /*64d0*/  MOV R97, UR4 ;  /* 0x0000000400617c02 */ /* 0x000fe20008000f00 */
[----:B------:R-:W-:Y:S03]  /*64e0*/  UIADD3.X UR7, UPT, UPT, URZ, UR51, URZ, UP0, !UPT ;  /* 0x00000033ff077290 */ /* 0x000fe600087fe4ff */
[----:B------:R-:W-:Y:S11]  /*64f0*/  R2UR UR40, R97 ;  /* 0x00000000612872ca */ /* 0x000ff600000e0000 */
[----:B------:R-:W-:Y:S02]  /*6500*/  @!UPT UIADD3 URZ, UPT, UPT, URZ, URZ, URZ ;  /* 0x000000fffffff290 */ /* 0x000fe4000fffe0ff */
[----:B------:R2:W-:Y:S01]  /*6510*/  UTMASTG.3D [UR40], [UR6] ;  /* 0x00000028060073b5 */ /* 0x0005e20008010000 */
[----:B------:R0:W-:Y:S01]  /*6520*/  UTMACMDFLUSH ;  /* 0x00000000000079b7 */ /* 0x0001e20000000000 */
[----:B--2---:R-:W-:Y:S04]  /*6530*/  DEPBAR.LE SB0, 0x1 ;  /* 0x000080400000791a */ /* 0x004fe80000000000 */
.L_x_102:
[----:B------:R-:W-:Y:S05]  /*6540*/  BSYNC.RECONVERGENT B0 ;  /* 0x0000000000007941 */ /* 0x000fea0003800200 */
.L_x_101:
[----:B------:R-:W-:Y:S01]  /*6550*/  BAR.SYNC.DEFER_BLOCKING 0x1, 0x80 ;  /* 0x0042000000007b1d */ /* 0x000fe20000010000 */
[----:B------:R-:W-:Y:S01]  /*6560*/  ISETP.NE.AND P1, PT, R111, RZ, PT ;  /* 0x000000ff6f00720c */ /* 0x000fe20003f25270 */
[----:B------:R-:W-:Y:S01]  /*6570*/  UISETP.NE.AND UP0, UPT, UR47, URZ, UPT ;  /* 0x000000ff2f00728c */ /* 0x000fe2000bf05270 */
[----:B------:R-:W-:Y:S11]  /*6580*/  LEA R2, R65, UR46, 0x3 ;  /* 0x0000002e41027c11 */ /* 0x000ff6000f8e18ff */
[----:B------:R-:W-:Y:S01]  /*6590*/  @!P1 SHF.L.U32 R3, R101, 0x1f, RZ ;  /* 0x0000001f65039819 */ /* 0x000fe200000006ff */
[----:B------:R-:W-:Y:S06]  /*65a0*/  BRA.U !UP0, `(.L_x_103) ;  /* 0x0000000108247547 */ /* 0x000fec000b800000 */
[----:B------:R-:W-:Y:S01]  /*65b0*/  IMAD.U32 R4, RZ, RZ, UR49 ;  /* 0x00000031ff047e24 */ /* 0x000fe2000f8e00ff */
[----:B------:R-:W-:Y:S01]  /*65c0*/  MOV R0, UR37 ;  /* 0x0000002500007c02 */ /* 0x000fe20008000f00 */
[----:B------:R-:W-:Y:S03]  /*65d0*/  UIADD3 UR49, UPT, UPT, UR49, 0x1, URZ ;  /* 0x0000000131317890 */ /* 0x000fe6000fffe0ff */
[----:B------:R-:W-:Y:S01]  /*65e0*/  @!P1 LEA R4, R4, UR46, 0x3 ;  /* 0x0000002e04049c11 */ /* 0x000fe2000f8e18ff */
[----:B------:R-:W-:Y:S04]  /*65f0*/  UISETP.NE.AND UP0, UPT, UR49, 0x4, UPT ;  /* 0x000000043100788c */ /* 0x000fe8000bf05270 */
[----:B------:R-:W-:Y:S01]  /*6600*/  @!P1 VIADD R4, R4, 0x80 ;  /* 0x0000008004049836 */ /* 0x000fe20000000000 */
[----:B------:R-:W-:Y:S04]  /*6610*/  USEL UR49, UR49, URZ, UP0 ;  /* 0x000000ff31317287 */ /* 0x000fe80008000000 */
[----:B------:R-:W-:Y:S04]  /*6620*/  @!P1 PRMT R0, R0, 0x654, R4 ;  /* 0x0000065400009816 */ /* 0x000fe80000000004 */
[----:B------:R2:W-:Y:S04]  /*6630*/  @!P1 SYNCS.ARRIVE.TRANS64.RED.A1T0 RZ, [R0+URZ], RZ ;  /* 0x000000ff00ff99a7 */ /* 0x0005e800081004ff */
.L_x_103:
[----:B------:R-:W3:Y:S01]  /*6640*/  @!P1 SYNCS.PHASECHK.TRANS64.TRYWAIT P0, [R2+URZ+0x60], R3 ;  /* 0x00006003020095a7 */ /* 0x000ee200080011ff */
[----:B------:R-:W-:Y:S01]  /*6650*/  BSSY B1, `(.L_x_104) ;  /* 0x0000016000017945 */ /* 0x000fe20003800000 */
[----:B---3--:R-:W-:Y:S03]  /*6660*/  @!P1 SEL R66, RZ, 0x1, !P0 ;  /* 0x00000001ff429807 */ /* 0x008fe60004000000 */
[----:B------:R-:W-:Y:S05]  /*6670*/  @P1 BRA `(.L_x_105) ;  /* 0x00000000004c1947 */ /* 0x000fea0003800000 */
[----:B------:R-:W-:Y:S01]  /*6680*/  ISETP.NE.AND P0, PT, R66, RZ, PT ;  /* 0x000000ff4200720c */ /* 0x000fe20003f05270 */
[----:B------:R-:W-:Y:S01]  /*6690*/  BSSY B0, `(.L_x_106) ;  /* 0x000000b000007945 */ /* 0x000fe20003800000 */
[----:B------:R-:W-:Y:S11]  /*66a0*/  ISETP.NE.AND P1, PT, R67, RZ, PT ;  /* 0x000000ff4300720c */ /* 0x000ff60003f25270 */
[----:B------:R-:W-:Y:S02]  /*66b0*/  @!UPT UIADD3 URZ, UPT, UPT, URZ, URZ, URZ ;  /* 0x000000fffffff290 */ /* 0x000fe4000fffe0ff */
[C---:B------:R-:W-:Y:S01]  /*66c0*/  @P1 IMAD R6, R65.reuse, 0x2000, R104 ;  /* 0x0000200041061824 */ /* 0x040fe200078e0268 */
[C---:B------:R-:W-:Y:S01]  /*66d0*/  @P1 LEA R4, R65.reuse, R102, 0xd ;  /* 0x0000006641041211 */ /* 0x040fe200078e68ff */
[C---:B------:R-:W-:Y:S02]  /*66e0*/  @P1 IMAD R5, R65.reuse, 0x2000, R103 ;  /* 0x0000200041051824 */ /* 0x040fe400078e0267 */
[----:B------:R-:W-:Y:S01]  /*66f0*/  @P1 IMAD R3, R65, 0x2000, R110 ;  /* 0x0000200041031824 */ /* 0x000fe200078e026e */
[----:B------:R-:W-:Y:S06]  /*6700*/  @P0 BRA `(.L_x_107) ;  /* 0x00000000000c0947 */ /* 0x000fec0003800000 */
[----:B--2---:R-:W-:Y:S04]  /*6710*/  SHF.L.U32 R0, R101, 0x1f, RZ ;  /* 0x0000001f65007819 */ /* 0x004fe800000006ff */
[----:B------:R-:W2:Y:S02]  /*6720*/  SYNCS.PHASECHK.TRANS64.TRYWAIT P0, [R2+URZ+0x60], R0 ;  /* 0x00006000020075a7 */ /* 0x000ea400080011ff */
[----:B--2---:R-:W-:Y:S05]  /*6730*/  @!P0 BRA `(.L_x_108) ;  /* 0x0000003000948947 */ /* 0x004fea0003800000 */
.L_x_107:
[----:B------:R-:W-:Y:S05]  /*6740*/  BSYNC B0 ;  /* 0x0000000000007941 */ /* 0x000fea0003800000 */
.L_x_106:
[----:B------:R-:W-:Y:S02]  /*6750*/  ISETP.NE.AND P0, PT, R67, RZ, PT ;  /* 0x000000ff4300720c */ /* 0x000fe40003f05270 */
[----:B------:R-:W-:Y:S11]  /*6760*/  IADD3 R65, PT, PT, R65, 0x1, RZ ;  /* 0x0000000141417810 */ /* 0x000ff60007ffe0ff */
[----:B------:R3:W1:Y:S04]  /*6770*/  @P0 LDS.128 R56, [R6] ;  /* 0x0000000006380984 */ /* 0x0006680000000c00 */
[----:B------:R3:W1:Y:S04]  /*6780*/  @P0 LDS.128 R60, [R5+0x10] ;  /* 0x00001000053c0984 */ /* 0x0006680000000c00 */
[----:B------:R3:W1:Y:S04]  /*6790*/  @P0 LDS.128 R68, [R4+0x20] ;  /* 0x0000200004440984 */ /* 0x0006680000000c00 */
[----:B------:R3:W1:Y:S02]  /*67a0*/  @P0 LDS.128 R76, [R3+0x30] ;  /* 0x00003000034c0984 */ /* 0x0006640000000c00 */
.L_x_105:
[----:B------:R-:W-:Y:S05]  /*67b0*/  BSYNC B1 ;  /* 0x0000000000017941 */ /* 0x000fea0003800000 */
.L_x_104:
[----:B--2---:R-:W-:Y:S05]  /*67c0*/  VIADD R0, R48, 0x20 ;  /* 0x0000002030007836 */ /* 0x004fea0000000000 */
[----:B------:R-:W-:Y:S04]  /*67d0*/  SHF.R.U32.HI R0, RZ, 0x15, R0 ;  /* 0x00000015ff007819 */ /* 0x000fe80000011600 */
[----:B------:R-:W-:Y:S11]  /*67e0*/  LOP3.LUT P0, RZ, R0, 0x3, R96, 0x48, !PT ;  /* 0x0000000300ff7812 */ /* 0x000ff60007804860 */
[----:B------:R-:W-:Y:S02]  /*67f0*/  @!UPT UIADD3 URZ, UPT, UPT, URZ, URZ, URZ ;  /* 0x000000fffffff290 */ /* 0x000fe4000fffe0ff */
[----:B------:R-:W-:Y:S05]  /*6800*/  @!P0 BRA `(.L_x_109) ;  /* 0x0000000000408947 */ /* 0x000fea0003800000 */
[----:B------:R-:W2:Y:S01]  /*6810*/  LDCU.64 UR8, c[0x4][0x70] ;  /* 0x01000e00ff0877ac */ /* 0x000ea20008000a00 */
[----:B---3--:R-:W-:Y:S01]  /*6820*/  MOV R3, 0x0 ;  /* 0x0000000000037802 */ /* 0x008fe20000000f00 */
[----:B------:R-:W-:Y:S02]  /*6830*/  HFMA2 R12, -RZ, RZ, 0, 5.9604644775390625e-08 ;  /* 0x00000001ff0c7431 */ /* 0x000fe400000001ff */
[----:B-1----:R-:W-:Y:S02]  /*6840*/  IMAD.MOV.U32 R8, RZ, RZ, 0x192 ;  /* 0x00000192ff087424 */ /* 0x002fe400078e00ff */
[----:B------:R-:W-:Y:S01]  /*6850*/  IMAD.MOV.U32 R13, RZ, RZ, RZ ;  /* 0x000000ffff0d7224 */ /* 0x000fe200078e00ff */
[----:B------:R-:W1:Y:S01]  /*6860*/  LDCU.64 UR6, c[0x4][0x78] ;  /* 0x01000f00ff0677ac */ /* 0x000e620008000a00 */
[----:B------:R-:W3:Y:S01]  /*6870*/  LDC.64 R2, c[0x4][R3] ;  /* 0x0100000003027b82 */ /* 0x000ee20000000a00 */
[----:B------:R-:W5:Y:S01]  /*6880*/  LDCU.64 UR4, c[0x4][0x10] ;  /* 0x01000200ff0477ac */ /* 0x000f620008000a00 */
[----:B--2---:R-:W-:Y:S01]  /*6890*/  MOV R5, UR9 ;  /* 0x0000000900057c02 */ /* 0x004fe20008000f00 */
[----:B------:R-:W-:Y:S01]  /*68a0*/  IMAD.U32 R4, RZ, RZ, UR8 ;  /* 0x00000008ff047e24 */ /* 0x000fe2000f8e00ff */
[----:B-1----:R-:W-:Y:S01]  /*68b0*/  MOV R7, UR7 ;  /* 0x0000000700077c02 */ /* 0x002fe20008000f00 */
[----:B------:R-:W-:Y:S01]  /*68c0*/  IMAD.U32 R6, RZ, RZ, UR6 ;  /* 0x00000006ff067e24 */ /* 0x000fe2000f8e00ff */
[----:B-----5:R-:W-:Y:S01]  /*68d0*/  MOV R11, UR5 ;  /* 0x00000005000b7c02 */ /* 0x020fe20008000f00 */
[----:B------:R-:W-:Y:S02]  /*68e0*/  IMAD.U32 R10, RZ, RZ, UR4 ;  /* 0x00000004ff0a7e24 */ /* 0x000fe4000f8e00ff */
[----:B------:R-:W-:Y:S07]  /*68f0*/  LEPC R20, `(.L_x_109) ;  /* 0x000000001014794e */ /* 0x000fee0000000000 */
[----:B---34-:R-:W-:Y:S05]  /*6900*/  CALL.ABS.NOINC R2 ;  /* 0x0000000002007343 */ /* 0x018fea0003c00000 */
.L_x_109:
[----:B------:R-:W-:Y:S05]  /*6910*/  WARPSYNC.ALL ;  /* 0x0000000000007948 */ /* 0x000fea0003800000 */
[----:B------:R-:W-:Y:S01]  /*6920*/  R2UR UR4, R48 ;  /* 0x00000000300472ca */ /* 0x000fe200000e0000 */
[--C-:B-1-3--:R-:W-:Y:S01]  /*6930*/  HADD2.F32 R3, -RZ, R56.reuse.H0_H0 ;  /* 0x20000038ff037230 */ /* 0x10afe20000004100 */
[----:B------:R-:W-:Y:S01]  /*6940*/  ISETP.NE.AND P6, PT, R111, RZ, PT ;  /* 0x000000ff6f00720c */ /* 0x000fe20003fc5270 */
[--C-:B------:R-:W-:Y:S01]  /*6950*/  HADD2.F32 R51, -RZ, R57.reuse.H1_H1 ;  /* 0x30000039ff337230 */ /* 0x100fe20000004100 */
[----:B------:R-:W-:Y:S01]  /*6960*/  MOV R50, UR49 ;  /* 0x0000003100327c02 */ /* 0x000fe20008000f00 */
[----:B------:R-:W-:Y:S01]  /*6970*/  BSSY.RECONVERGENT B0, `(.L_x_110) ;  /* 0x000008c000007945 */ /* 0x000fe20003800200 */
[----:B------:R-:W-:Y:S02]  /*6980*/  MOV R72, UR37 ;  /* 0x0000002500487c02 */ /* 0x000fe40008000f00 */
[----:B------:R-:W-:Y:S05]  /*6990*/  ISETP.NE.AND P0, PT, R106, RZ, PT ;  /* 0x000000ff6a00720c */ /* 0x000fea0003f05270 */
[----:B------:R-:W1:Y:S02]  /*69a0*/  LDTM.x32 R4, tmem[UR4+0x20] ;  /* 0x00002004000479ee */ /* 0x000e6400082c0000 */
[----:B------:R-:W-:Y:S04]  /*69b0*/  @!P6 LEA R50, R50, UR46, 0x3 ;  /* 0x0000002e3232ec11 */ /* 0x000fe8000f8e18ff */
[----:B------:R-:W-:Y:S04]  /*69c0*/  @!P6 IADD3 R50, PT, PT, R50, 0x80, RZ ;  /* 0x000000803232e810 */ /* 0x000fe80007ffe0ff */
[----:B------:R-:W-:Y:S01]  /*69d0*/  @!P6 PRMT R72, R72, 0x654, R50 ;  /* 0x000006544848e816 */ /* 0x000fe20000000032 */
[----:B------:R-:W-:Y:S02]  /*69e0*/  HADD2.F32 R50, -RZ, R57.H0_H0 ;  /* 0x20000039ff327230 */ /* 0x000fe40000004100 */
[C---:B-1----:R-:W-:Y:S01]  /*69f0*/  FMUL R0, R47.reuse, R4 ;  /* 0x000000042f007220 */ /* 0x042fe20000400000 */
[----:B------:R-:W-:Y:S02]  /*6a00*/  HADD2.F32 R4, -RZ, R56.H1_H1 ;  /* 0x30000038ff047230 */ /* 0x000fe40000004100 */
[C---:B------:R-:W-:Y:S01]  /*6a10*/  FMUL R2, R47.reuse, R5 ;  /* 0x000000052f027220 */ /* 0x040fe20000400000 */
[----:B------:R-:W-:Y:S01]  /*6a20*/  FMUL R7, R47, R7 ;  /* 0x000000072f077220 */ /* 0x000fe20000400000 */
[----:B------:R-:W-:Y:S01]  /*6a30*/  FFMA R0, R49, R3, R0 ;  /* 0x0000000331007223 */ /* 0x000fe20000000000 */
[----:B------:R-:W-:Y:S01]  /*6a40*/  FMUL R3, R47, R6 ;  /* 0x000000062f037220 */ /* 0x000fe20000400000 */
[----:B------:R-:W-:Y:S01]  /*6a50*/  FFMA R2, R49, R4, R2 ;  /* 0x0000000431027223 */ /* 0x000fe20000000002 */
[C---:B------:R-:W-:Y:S01]  /*6a60*/  FMUL R4, R47.reuse, R8 ;  /* 0x000000082f047220 */ /* 0x040fe20000400000 */
[----:B------:R-:W-:Y:S01]  /*6a70*/  FMUL R8, R47, R12 ;  /* 0x0000000c2f087220 */ /* 0x000fe20000400000 */
[----:B------:R-:W-:Y:S01]  /*6a80*/  FFMA R3, R49, R50, R3 ;  /* 0x0000003231037223 */ /* 0x000fe20000000003 */
[C---:B------:R-:W-:Y:S01]  /*6a90*/  FMUL R12, R47.reuse, R16 ;  /* 0x000000102f0c7220 */ /* 0x040fe20000400000 */
[C---:B------:R-:W-:Y:S01]  /*6aa0*/  FMUL R16, R47.reuse, R20 ;  /* 0x000000142f107220 */ /* 0x040fe20000400000 */
[C---:B------:R-:W-:Y:S01]  /*6ab0*/  FMUL R20, R47.reuse, R24 ;  /* 0x000000182f147220 */ /* 0x040fe20000400000 */
[C---:B------:R-:W-:Y:S01]  /*6ac0*/  FMUL R24, R47.reuse, R28 ;  /* 0x0000001c2f187220 */ /* 0x040fe20000400000 */
[C---:B------:R-:W-:Y:S01]  /*6ad0*/  FMUL R28, R47.reuse, R32 ;  /* 0x000000202f1c7220 */ /* 0x040fe20000400000 */
[--C-:B------:R-:W-:Y:S01]  /*6ae0*/  HADD2.F32 R32, -RZ, R58.reuse.H0_H0 ;  /* 0x2000003aff207230 */ /* 0x100fe20000004100 */
[----:B------:R-:W-:Y:S01]  /*6af0*/  F2FP.RELU.F16.F32.PACK_AB R52, R2, R0 ;  /* 0x000000000234723e */ /* 0x000fe200000008ff */
[----:B------:R-:W-:Y:S02]  /*6b00*/  HADD2.F32 R0, -RZ, R58.H1_H1 ;  /* 0x3000003aff007230 */ /* 0x000fe40000004100 */
[----:B------:R-:W-:Y:S01]  /*6b10*/  FMUL R5, R47, R9 ;  /* 0x000000092f057220 */ /* 0x000fe20000400000 */
[--C-:B------:R-:W-:Y:S02]  /*6b20*/  HADD2.F32 R2, -RZ, R59.reuse.H0_H0 ;  /* 0x2000003bff027230 */ /* 0x100fe40000004100 */
[C---:B------:R-:W-:Y:S01]  /*6b30*/  FFMA R7, R49.reuse, R51, R7 ;  /* 0x0000003331077223 */ /* 0x040fe20000000007 */
[C---:B------:R-:W-:Y:S01]  /*6b40*/  FFMA R4, R49.reuse, R32, R4 ;  /* 0x0000002031047223 */ /* 0x040fe20000000004 */
[----:B------:R-:W-:Y:S02]  /*6b50*/  HADD2.F32 R32, -RZ, R59.H1_H1 ;  /* 0x3000003bff207230 */ /* 0x000fe40000004100 */
[----:B------:R-:W-:Y:S01]  /*6b60*/  FFMA R5, R49, R0, R5 ;  /* 0x0000000031057223 */ /* 0x000fe20000000005 */
[--C-:B------:R-:W-:Y:S01]  /*6b70*/  HADD2.F32 R0, -RZ, R60.reuse.H0_H0 ;  /* 0x2000003cff007230 */ /* 0x100fe20000004100 */
[----:B------:R-:W-:Y:S01]  /*6b80*/  F2FP.RELU.F16.F32.PACK_AB R53, R7, R3 ;  /* 0x000000030735723e */ /* 0x000fe200000008ff */
[----:B------:R-:W-:Y:S01]  /*6b90*/  FMUL R6, R47, R10 ;  /* 0x0000000a2f067220 */ /* 0x000fe20000400000 */
[--C-:B------:R-:W-:Y:S01]  /*6ba0*/  HADD2.F32 R3, -RZ, R61.reuse.H0_H0 ;  /* 0x2000003dff037230 */ /* 0x100fe20000004100 */
[----:B------:R-:W-:Y:S01]  /*6bb0*/  F2FP.RELU.F16.F32.PACK_AB R54, R5, R4 ;  /* 0x000000040536723e */ /* 0x000fe200000008ff */
[----:B------:R-:W-:Y:S01]  /*6bc0*/  FMUL R11, R47, R11 ;  /* 0x0000000b2f0b7220 */ /* 0x000fe20000400000 */
[----:B------:R-:W-:Y:S01]  /*6bd0*/  FFMA R6, R49, R2, R6 ;  /* 0x0000000231067223 */ /* 0x000fe20000000006 */
[----:B------:R-:W-:Y:S02]  /*6be0*/  HADD2.F32 R2, -RZ, R60.H1_H1 ;  /* 0x3000003cff027230 */ /* 0x000fe40000004100 */
[----:B------:R-:W-:Y:S01]  /*6bf0*/  FMUL R9, R47, R13 ;  /* 0x0000000d2f097220 */ /* 0x000fe20000400000 */
[C---:B------:R-:W-:Y:S01]  /*6c00*/  FFMA R11, R49.reuse, R32, R11 ;  /* 0x00000020310b7223 */ /* 0x040fe2000000000b */
[----:B------:R-:W-:Y:S01]  /*6c10*/  FFMA R8, R49, R0, R8 ;  /* 0x0000000031087223 */ /* 0x000fe20000000008 */
[C---:B------:R-:W-:Y:S01]  /*6c20*/  FMUL R10, R47.reuse, R14 ;  /* 0x0000000e2f0a7220 */ /* 0x040fe20000400000 */
[----:B------:R-:W-:Y:S02]  /*6c30*/  HADD2.F32 R0, -RZ, R61.H1_H1 ;  /* 0x3000003dff007230 */ /* 0x000fe40000004100 */
[----:B------:R-:W-:Y:S01]  /*6c40*/  FMUL R15, R47, R15 ;  /* 0x0000000f2f0f7220 */ /* 0x000fe20000400000 */
[C---:B------:R-:W-:Y:S01]  /*6c50*/  FFMA R9, R49.reuse, R2, R9 ;  /* 0x0000000231097223 */ /* 0x040fe20000000009 */
[C---:B------:R-:W-:Y:S01]  /*6c60*/  FFMA R10, R49.reuse, R3, R10 ;  /* 0x00000003310a7223 */ /* 0x040fe2000000000a */
[--C-:B------:R-:W-:Y:S02]  /*6c70*/  HADD2.F32 R2, -RZ, R62.reuse.H0_H0 ;  /* 0x2000003eff027230 */ /* 0x100fe40000004100 */
[----:B------:R-:W-:Y:S01]  /*6c80*/  FFMA R15, R49, R0, R15 ;  /* 0x00000000310f7223 */ /* 0x000fe2000000000f */
[----:B------:R-:W-:Y:S02]  /*6c90*/  HADD2.F32 R3, -RZ, R62.H1_H1 ;  /* 0x3000003eff037230 */ /* 0x000fe40000004100 */
[C---:B------:R-:W-:Y:S01]  /*6ca0*/  FMUL R13, R47.reuse, R17 ;  /* 0x000000112f0d7220 */ /* 0x040fe20000400000 */
[--C-:B------:R-:W-:Y:S02]  /*6cb0*/  HADD2.F32 R0, -RZ, R63.reuse.H0_H0 ;  /* 0x2000003fff007230 */ /* 0x100fe40000004100 */
[----:B------:R-:W-:Y:S01]  /*6cc0*/  FMUL R14, R47, R18 ;  /* 0x000000122f0e7220 */ /* 0x000fe20000400000 */
[C---:B------:R-:W-:Y:S01]  /*6cd0*/  FFMA R12, R49.reuse, R2, R12 ;  /* 0x00000002310c7223 */ /* 0x040fe2000000000c */
[C---:B------:R-:W-:Y:S01]  /*6ce0*/  FFMA R13, R49.reuse, R3, R13 ;  /* 0x00000003310d7223 */ /* 0x040fe2000000000d */
[----:B------:R-:W-:Y:S02]  /*6cf0*/  HADD2.F32 R2, -RZ, R63.H1_H1 ;  /* 0x3000003fff027230 */ /* 0x000fe40000004100 */
[----:B------:R-:W-:Y:S01]  /*6d00*/  FFMA R14, R49, R0, R14 ;  /* 0x00000000310e7223 */ /* 0x000fe2000000000e */
[C---:B------:R-:W-:Y:S01]  /*6d10*/  FMUL R19, R47.reuse, R19 ;  /* 0x000000132f137220 */ /* 0x040fe20000400000 */
[--C-:B------:R-:W-:Y:S02]  /*6d20*/  HADD2.F32 R0, -RZ, R68.reuse.H0_H0 ;  /* 0x20000044ff007230 */ /* 0x100fe40000004100 */
[----:B------:R-:W-:Y:S01]  /*6d30*/  FMUL R17, R47, R21 ;  /* 0x000000152f117220 */ /* 0x000fe20000400000 */
[--C-:B------:R-:W-:Y:S02]  /*6d40*/  HADD2.F32 R3, -RZ, R69.reuse.H0_H0 ;  /* 0x20000045ff037230 */ /* 0x100fe40000004100 */
[C---:B------:R-:W-:Y:S01]  /*6d50*/  FFMA R19, R49.reuse, R2, R19 ;  /* 0x0000000231137223 */ /* 0x040fe20000000013 */
[----:B------:R-:W-:Y:S02]  /*6d60*/  HADD2.F32 R2, -RZ, R68.H1_H1 ;  /* 0x30000044ff027230 */ /* 0x000fe40000004100 */
        /* <DEDUP_REMOVED lines=9> */
[----:B------:R-:W-:Y:S01]  /*6e00*/  FMUL R21, R47, R25 ;  /* 0x000000192f157220 */ /* 0x000fe20000400000 */
[----:B------:R-:W-:Y:S01]  /*6e10*/  F2FP.RELU.F16.F32.PACK_AB R55, R11, R6 ;  /* 0x000000060b37723e */ /* 0x000fe200000008ff */
[--C-:B------:R-:W-:Y:S02]  /*6e20*/  HADD2.F32 R3, -RZ, R71.reuse.H0_H0 ;  /* 0x20000047ff037230 */ /* 0x100fe40000004100 */
[----:B------:R-:W-:Y:S01]  /*6e30*/  FMUL R22, R47, R26 ;  /* 0x0000001a2f167220 */ /* 0x000fe20000400000 */
[C---:B------:R-:W-:Y:S01]  /*6e40*/  FFMA R20, R49.reuse, R2, R20 ;  /* 0x0000000231147223 */ /* 0x040fe20000000014 */
[C---:B------:R-:W-:Y:S01]  /*6e50*/  FFMA R21, R49.reuse, R0, R21 ;  /* 0x0000000031157223 */ /* 0x040fe20000000015 */
[----:B------:R1:W-:Y:S01]  /*6e60*/  STS.128 [R104+0x2000], R52 ;  /* 0x0020003468007388 */ /* 0x0003e20000000c00 */
[----:B------:R-:W-:Y:S02]  /*6e70*/  HADD2.F32 R0, -RZ, R71.H1_H1 ;  /* 0x30000047ff007230 */ /* 0x000fe40000004100 */
[----:B------:R-:W-:Y:S01]  /*6e80*/  FFMA R22, R49, R3, R22 ;  /* 0x0000000331167223 */ /* 0x000fe20000000016 */
[----:B------:R-:W-:Y:S01]  /*6e90*/  FMUL R27, R47, R27 ;  /* 0x0000001b2f1b7220 */ /* 0x000fe20000400000 */
[--C-:B------:R-:W-:Y:S01]  /*6ea0*/  HADD2.F32 R2, -RZ, R76.reuse.H0_H0 ;  /* 0x2000004cff027230 */ /* 0x100fe20000004100 */
[----:B------:R-:W-:Y:S01]  /*6eb0*/  F2FP.RELU.F16.F32.PACK_AB R8, R9, R8 ;  /* 0x000000080908723e */ /* 0x000fe200000008ff */
[----:B------:R-:W-:Y:S01]  /*6ec0*/  HADD2.F32 R3, -RZ, R76.H1_H1 ;  /* 0x3000004cff037230 */ /* 0x000fe20000004100 */
[----:B------:R-:W-:Y:S01]  /*6ed0*/  F2FP.RELU.F16.F32.PACK_AB R9, R15, R10 ;  /* 0x0000000a0f09723e */ /* 0x000fe200000008ff */
[----:B------:R-:W-:Y:S01]  /*6ee0*/  FMUL R25, R47, R29 ;  /* 0x0000001d2f197220 */ /* 0x000fe20000400000 */
[--C-:B------:R-:W-:Y:S01]  /*6ef0*/  HADD2.F32 R4, -RZ, R77.reuse.H0_H0 ;  /* 0x2000004dff047230 */ /* 0x100fe20000004100 */
[----:B------:R-:W-:Y:S01]  /*6f00*/  F2FP.RELU.F16.F32.PACK_AB R10, R13, R12 ;  /* 0x0000000c0d0a723e */ /* 0x000fe200000008ff */
[----:B------:R-:W-:Y:S01]  /*6f10*/  FMUL R26, R47, R30 ;  /* 0x0000001e2f1a7220 */ /* 0x000fe20000400000 */
[----:B------:R-:W-:Y:S01]  /*6f20*/  F2FP.RELU.F16.F32.PACK_AB R11, R19, R14 ;  /* 0x0000000e130b723e */ /* 0x000fe200000008ff */
[C---:B------:R-:W-:Y:S01]  /*6f30*/  FFMA R27, R49.reuse, R0, R27 ;  /* 0x00000000311b7223 */ /* 0x040fe2000000001b */
[C---:B------:R-:W-:Y:S01]  /*6f40*/  FFMA R24, R49.reuse, R2, R24 ;  /* 0x0000000231187223 */ /* 0x040fe20000000018 */
[----:B------:R-:W-:Y:S02]  /*6f50*/  HADD2.F32 R0, -RZ, R77.H1_H1 ;  /* 0x3000004dff007230 */ /* 0x000fe40000004100 */
[----:B------:R-:W-:Y:S01]  /*6f60*/  FFMA R25, R49, R3, R25 ;  /* 0x0000000331197223 */ /* 0x000fe20000000019 */
[----:B------:R1:W-:Y:S01]  /*6f70*/  STS.128 [R103+0x2010], R8 ;  /* 0x0020100867007388 */ /* 0x0003e20000000c00 */
[----:B------:R-:W-:Y:S01]  /*6f80*/  FMUL R31, R47, R31 ;  /* 0x0000001f2f1f7220 */ /* 0x000fe20000400000 */
[--C-:B------:R-:W-:Y:S02]  /*6f90*/  HADD2.F32 R2, -RZ, R78.reuse.H0_H0 ;  /* 0x2000004eff027230 */ /* 0x100fe40000004100 */
[----:B------:R-:W-:Y:S01]  /*6fa0*/  FFMA R26, R49, R4, R26 ;  /* 0x00000004311a7223 */ /* 0x000fe2000000001a */
[----:B------:R-:W-:Y:S02]  /*6fb0*/  HADD2.F32 R3, -RZ, R78.H1_H1 ;  /* 0x3000004eff037230 */ /* 0x000fe40000004100 */
[----:B------:R-:W-:Y:S01]  /*6fc0*/  FMUL R29, R47, R33 ;  /* 0x000000212f1d7220 */ /* 0x000fe20000400000 */
[--C-:B------:R-:W-:Y:S01]  /*6fd0*/  HADD2.F32 R4, -RZ, R79.reuse.H0_H0 ;  /* 0x2000004fff047230 */ /* 0x100fe20000004100 */
[----:B------:R-:W-:Y:S01]  /*6fe0*/  F2FP.RELU.F16.F32.PACK_AB R16, R17, R16 ;  /* 0x000000101110723e */ /* 0x000fe200000008ff */
[----:B------:R-:W-:Y:S01]  /*6ff0*/  FMUL R30, R47, R34 ;  /* 0x000000222f1e7220 */ /* 0x000fe20000400000 */
        /* <DEDUP_REMOVED lines=14> */
[----:B------:R-:W-:Y:S02]  /*70e0*/  F2FP.RELU.F16.F32.PACK_AB R27, R35, R30 ;  /* 0x0000001e231b723e */ /* 0x000fe400000008ff */
[----:B------:R-:W-:Y:S02]  /*70f0*/  LEA R0, R65, UR46, 0x3 ;  /* 0x0000002e41007c11 */ /* 0x000fe4000f8e18ff */
[----:B------:R-:W-:Y:S01]  /*7100*/  @!P6 SHF.L.U32 R2, R101, 0x1f, RZ ;  /* 0x0000001f6502e819 */ /* 0x000fe200000006ff */
        /* <DEDUP_REMOVED lines=9> */
[----:B------:R-:W-:Y:S02]  /*71a0*/  UIADD3 UR8, UP0, UPT, UR50, 0x680, URZ ;  /* 0x0000068032087890 */ /* 0x000fe4000ff1e0ff */
[----:B------:R-:W-:Y:S02]  /*71b0*/  UIADD3 UR5, UPT, UPT, UR41, 0x20, URZ ;  /* 0x0000002029057890 */ /* 0x000fe4000fffe0ff */
[----:B------:R-:W-:Y:S02]  /*71c0*/  UIADD3 UR4, UPT, UPT, UR46, 0x2200, URZ ;  /* 0x000022002e047890 */ /* 0x000fe4000fffe0ff */
[----:B------:R-:W-:Y:S01]  /*71d0*/  UIADD3.X UR9, UPT, UPT, URZ, UR51, URZ, UP0, !UPT ;  /* 0x00000033ff097290 */ /* 0x000fe200087fe4ff */
[----:B------:R-:W-:Y:S01]  /*71e0*/  UMOV UR6, UR42 ;  /* 0x0000002a00067c82 */ /* 0x000fe20008000000 */
[----:B------:R-:W-:Y:S07]  /*71f0*/  UMOV UR7, UR36 ;  /* 0x0000002400077c82 */ /* 0x000fee0008000000 */
[----:B------:R2:W-:Y:S01]  /*7200*/  UTMASTG.3D [UR4], [UR8] ;  /* 0x00000004080073b5 */ /* 0x0005e20008010000 */
[----:B------:R0:W-:Y:S01]  /*7210*/  UTMACMDFLUSH ;  /* 0x00000000000079b7 */ /* 0x0001e20000000000 */
[----:B--2---:R-:W-:Y:S04]  /*7220*/  DEPBAR.LE SB0, 0x1 ;  /* 0x000080400000791a */ /* 0x004fe80000000000 */
.L_x_111:
[----:B------:R-:W-:Y:S05]  /*7230*/  BSYNC.RECONVERGENT B0 ;  /* 0x0000000000007941 */ /* 0x000fea0003800200 */
.L_x_110:
[----:B------:R-:W-:Y:S01]  /*7240*/  BAR.SYNC.DEFER_BLOCKING 0x1, 0x80 ;  /* 0x0042000000007b1d */ /* 0x000fe20000010000 */
[----:B------:R-:W-:Y:S04]  /*7250*/  UIADD3 UR40, UPT, UPT, UR49, 0x1, URZ ;  /* 0x0000000131287890 */ /* 0x000fe8000fffe0ff */
[----:B------:R-:W-:Y:S04]  /*7260*/  UISETP.NE.AND UP0, UPT, UR40, 0x4, UPT ;  /* 0x000000042800788c */ /* 0x000fe8000bf05270 */
[----:B------:R-:W-:Y:S01]  /*7270*/  USEL UR40, UR40, URZ, UP0 ;  /* 0x000000ff28287287 */ /* 0x000fe20008000000 */
[----:B------:R2:W-:Y:S01]  /*7280*/  @!P6 SYNCS.ARRIVE.TRANS64.RED.A1T0 RZ, [R72+URZ], RZ ;  /* 0x000000ff48ffe9a7 */ /* 0x0005e200081004ff */
[----:B------:R-:W-:Y:S01]  /*7290*/  BSSY B1, `(.L_x_112) ;  /* 0x0000017000017945 */ /* 0x000fe20003800000 */
[----:B------:R-:W3:Y:S02]  /*72a0*/  @!P6 SYNCS.PHASECHK.TRANS64.TRYWAIT P0, [R0+URZ+0x60], R2 ;  /* 0x000060020000e5a7 */ /* 0x000ee400080011ff */
[----:B---3--:R-:W-:Y:S01]  /*72b0*/  @!P6 SEL R66, RZ, 0x1, !P0 ;  /* 0x00000001ff42e807 */ /* 0x008fe20004000000 */
[----:B--2---:R-:W-:Y:S06]  /*72c0*/  @P6 BRA `(.L_x_113) ;  /* 0x00000000004c6947 */ /* 0x004fec0003800000 */
        /* <DEDUP_REMOVED lines=9> */
[----:B------:R-:W-:Y:S04]  /*7360*/  SHF.L.U32 R6, R101, 0x1f, RZ ;  /* 0x0000001f65067819 */ /* 0x000fe800000006ff */
[----:B------:R-:W2:Y:S02]  /*7370*/  SYNCS.PHASECHK.TRANS64.TRYWAIT P0, [R0+URZ+0x60], R6 ;  /* 0x00006006000075a7 */ /* 0x000ea400080011ff */
[----:B--2---:R-:W-:Y:S05]  /*7380*/  @!P0 BRA `(.L_x_116) ;  /* 0x0000002400948947 */ /* 0x004fea0003800000 */
.L_x_115:
[----:B------:R-:W-:Y:S05]  /*7390*/  BSYNC B0 ;  /* 0x0000000000007941 */ /* 0x000fea0003800000 */
.L_x_114:
[----:B------:R-:W-:Y:S02]  /*73a0*/  ISETP.NE.AND P0, PT, R67, RZ, PT ;  /* 0x000000ff4300720c */ /* 0x000fe40003f05270 */
[----:B------:R-:W-:Y:S11]  /*73b0*/  IADD3 R65, PT, PT, R65, 0x1, RZ ;  /* 0x0000000141417810 */ /* 0x000ff60007ffe0ff */
[----:B------:R3:W1:Y:S04]  /*73c0*/  @P0 LDS.128 R56, [R5] ;  /* 0x0000000005380984 */ /* 0x0006680000000c00 */
[----:B------:R3:W1:Y:S04]  /*73d0*/  @P0 LDS.128 R60, [R4+0x10] ;  /* 0x00001000043c0984 */ /* 0x0006680000000c00 */
[----:B------:R3:W1:Y:S04]  /*73e0*/  @P0 LDS.128 R68, [R3+0x20] ;  /* 0x0000200003440984 */ /* 0x0006680000000c00 */
[----:B------:R3:W1:Y:S02]  /*73f0*/  @P0 LDS.128 R76, [R2+0x30] ;  /* 0x00003000024c0984 */ /* 0x0006640000000c00 */
.L_x_113:
[----:B------:R-:W-:Y:S05]  /*7400*/  BSYNC B1 ;  /* 0x0000000000017941 */ /* 0x000fea0003800000 */
.L_x_112:
        /* <DEDUP_REMOVED lines=21> */
.L_x_117:
        /* <DEDUP_REMOVED lines=146> */
.L_x_119:
[----:B------:R-:W-:Y:S05]  /*7e80*/  BSYNC.RECONVERGENT B0 ;  /* 0x0000000000007941 */ /* 0x000fea0003800200 */
.L_x_118:
        /* <DEDUP_REMOVED lines=21> */
.L_x_123:
[----:B------:R-:W-:Y:S05]  /*7fe0*/  BSYNC B0 ;  /* 0x0000000000007941 */ /* 0x000fea0003800000 */
.L_x_122:
[----:B------:R-:W-:Y:S11]  /*7ff0*/  ISETP.NE.AND P0, PT, R67, RZ, PT ;  /* 0x000000ff4300720c */ /* 0x000ff60003f05270 */
[----:B------:R-:W-:Y:S02]  /*8000*/  @!UPT UIADD3 URZ, UPT, UPT, URZ, URZ, URZ ;  /* 0x000000fffffff290 */ /* 0x000fe4000fffe0ff */
[----:B------:R3:W1:Y:S04]  /*8010*/  @P0 LDS.128 R56, [R4] ;  /* 0x0000000004380984 */ /* 0x0006680000000c00 */
[----:B------:R3:W1:Y:S04]  /*8020*/  @P0 LDS.128 R60, [R3+0x10] ;  /* 0x00001000033c0984 */ /* 0x0006680000000c00 */
[----:B------:R3:W1:Y:S04]  /*8030*/  @P0 LDS.128 R68, [R2+0x20] ;  /* 0x0000200002440984 */ /* 0x0006680000000c00 */
[----:B------:R3:W1:Y:S02]  /*8040*/  @P0 LDS.128 R76, [R65+0x30] ;  /* 0x00003000414c0984 */ /* 0x0006640000000c00 */
.L_x_121:
[----:B------:R-:W-:Y:S05]  /*8050*/  BSYNC B1 ;  /* 0x0000000000017941 */ /* 0x000fea0003800000 */
.L_x_120:
        /* <DEDUP_REMOVED lines=21> */
.L_x_125:
[----:B------:R-:W-:Y:S01]  /*81b0*/  ISETP.NE.AND P0, PT, R106, RZ, PT ;  /* 0x000000ff6a00720c */ /* 0x000fe20003f05270 */
[----:B------:R-:W-:Y:S05]  /*81c0*/  WARPSYNC.ALL ;  /* 0x0000000000007948 */ /* 0x000fea0003800000 */
[----:B------:R-:W-:Y:S01]  /*81d0*/  R2UR UR4, R48 ;  /* 0x00000000300472ca */ /* 0x000fe200000e0000 */
[--C-:B-1----:R-:W-:Y:S01]  /*81e0*/  HADD2.F32 R0, -RZ, R56.reuse.H0_H0 ;  /* 0x20000038ff007230 */ /* 0x102fe20000004100 */
[----:B------:R-:W-:Y:S01]  /*81f0*/  R2UR UR5, R64 ;  /* 0x00000000400572ca */ /* 0x000fe200000e0000 */
[----:B---3--:R-:W-:Y:S01]  /*8200*/  HADD2.F32 R2, -RZ, R56.H1_H1 ;  /* 0x30000038ff027230 */ /* 0x008fe20000004100 */
[----:B------:R-:W-:Y:S01]  /*8210*/  BSSY.RECONVERGENT B0, `(.L_x_126) ;  /* 0x0000089000007945 */ /* 0x000fe20003800200 */
[--C-:B------:R-:W-:Y:S02]  /*8220*/  HADD2.F32 R3, -RZ, R57.reuse.H0_H0 ;  /* 0x20000039ff037230 */ /* 0x100fe40000004100 */
[----:B------:R-:W-:Y:S02]  /*8230*/  HADD2.F32 R48, -RZ, R57.H1_H1 ;  /* 0x30000039ff307230 */ /* 0x000fe40000004100 */
[--C-:B------:R-:W-:Y:S02]  /*8240*/  HADD2.F32 R50, -RZ, R58.reuse.H0_H0 ;  /* 0x2000003aff327230 */ /* 0x100fe40000004100 */
[----:B------:R-:W-:Y:S02]  /*8250*/  HADD2.F32 R51, -RZ, R58.H1_H1 ;  /* 0x3000003aff337230 */ /* 0x000fe40000004100 */
[----:B------:R-:W1:Y:S01]  /*8260*/  LDTM.x32 R4, tmem[UR4+0x60] ;  /* 0x00006004000479ee */ /* 0x000e6200082c0000 */
[----:B------:R-:W-:Y:S01]  /*8270*/  NOP ;  /* 0x0000000000007918 */ /* 0x000fe20000000000 */
[----:B------:R-:W-:Y:S01]  /*8280*/  UIADD3 UR5, UPT, UPT, UR5, 0xf0, URZ ;  /* 0x000000f005057890 */ /* 0x000fe2000fffe0ff */
[--C-:B------:R-:W-:Y:S02]  /*8290*/  HADD2.F32 R52, -RZ, R59.reuse.H0_H0 ;  /* 0x2000003bff347230 */ /* 0x100fe40000004100 */
[----:B------:R-:W-:Y:S01]  /*82a0*/  HADD2.F32 R53, -RZ, R59.H1_H1 ;  /* 0x3000003bff357230 */ /* 0x000fe20000004100 */
[----:B------:R-:W-:Y:S01]  /*82b0*/  UPRMT UR5, UR37, 0x654, UR5 ;  /* 0x0000065425057896 */ /* 0x000fe20008000005 */
[--C-:B------:R-:W-:Y:S02]  /*82c0*/  HADD2.F32 R54, -RZ, R60.reuse.H0_H0 ;  /* 0x2000003cff367230 */ /* 0x100fe40000004100 */
[----:B------:R-:W-:Y:S02]  /*82d0*/  HADD2.F32 R55, -RZ, R60.H1_H1 ;  /* 0x3000003cff377230 */ /* 0x000fe40000004100 */
[--C-:B------:R-:W-:Y:S02]  /*82e0*/  HADD2.F32 R56, -RZ, R61.reuse.H0_H0 ;  /* 0x2000003dff387230 */ /* 0x100fe40000004100 */
[----:B------:R-:W-:Y:S02]  /*82f0*/  HADD2.F32 R57, -RZ, R61.H1_H1 ;  /* 0x3000003dff397230 */ /* 0x000fe40000004100 */
[----:B-1----:R-:W-:Y:S01]  /*8300*/  SYNCS.ARRIVE.TRANS64.RED.A1T0 RZ, [UR5], RZ ;  /* 0x000000ffffff79a7 */ /* 0x002fe20008100405 */
[--C-:B------:R-:W-:Y:S02]  /*8310*/  HADD2.F32 R58, -RZ, R62.reuse.H0_H0 ;  /* 0x2000003eff3a7230 */ /* 0x100fe40000004100 */
[----:B------:R-:W-:Y:S02]  /*8320*/  HADD2.F32 R59, -RZ, R62.H1_H1 ;  /* 0x3000003eff3b7230 */ /* 0x000fe40000004100 */
[--C-:B------:R-:W-:Y:S02]  /*8330*/  HADD2.F32 R60, -RZ, R63.reuse.H0_H0 ;  /* 0x2000003fff3c7230 */ /* 0x100fe40000004100 */
[----:B------:R-:W-:Y:S02]  /*8340*/  HADD2.F32 R61, -RZ, R63.H1_H1 ;  /* 0x3000003fff3d7230 */ /* 0x000fe40000004100 */
[C---:B------:R-:W-:Y:S01]  /*8350*/  FMUL R4, R47.reuse, R4 ;  /* 0x000000042f047220 */ /* 0x040fe20000400000 */
[C---:B------:R-:W-:Y:S01]  /*8360*/  FMUL R5, R47.reuse, R5 ;  /* 0x000000052f057220 */ /* 0x040fe20000400000 */
[C---:B------:R-:W-:Y:S01]  /*8370*/  FMUL R6, R47.reuse, R6 ;  /* 0x000000062f067220 */ /* 0x040fe20000400000 */
[----:B------:R-:W-:Y:S01]  /*8380*/  FMUL R7, R47, R7 ;  /* 0x000000072f077220 */ /* 0x000fe20000400000 */
[C---:B------:R-:W-:Y:S01]  /*8390*/  FFMA R4, R49.reuse, R0, R4 ;  /* 0x0000000031047223 */ /* 0x040fe20000000004 */
[C---:B------:R-:W-:Y:S01]  /*83a0*/  FFMA R5, R49.reuse, R2, R5 ;  /* 0x0000000231057223 */ /* 0x040fe20000000005 */
[C---:B------:R-:W-:Y:S01]  /*83b0*/  FFMA R6, R49.reuse, R3, R6 ;  /* 0x0000000331067223 */ /* 0x040fe20000000006 */
[----:B------:R-:W-:Y:S01]  /*83c0*/  FFMA R7, R49, R48, R7 ;  /* 0x0000003031077223 */ /* 0x000fe20000000007 */
[C---:B------:R-:W-:Y:S01]  /*83d0*/  FMUL R8, R47.reuse, R8 ;  /* 0x000000082f087220 */ /* 0x040fe20000400000 */
[----:B------:R-:W-:Y:S01]  /*83e0*/  FMUL R9, R47, R9 ;  /* 0x000000092f097220 */ /* 0x000fe20000400000 */
[----:B------:R-:W-:Y:S01]  /*83f0*/  F2FP.RELU.F16.F32.PACK_AB R4, R5, R4 ;  /* 0x000000040504723e */ /* 0x000fe200000008ff */
[----:B------:R-:W-:Y:S01]  /*8400*/  FMUL R0, R47, R10 ;  /* 0x0000000a2f007220 */ /* 0x000fe20000400000 */
[----:B------:R-:W-:Y:S01]  /*8410*/  F2FP.RELU.F16.F32.PACK_AB R5, R7, R6 ;  /* 0x000000060705723e */ /* 0x000fe200000008ff */
[C---:B------:R-:W-:Y:S01]  /*8420*/  FFMA R8, R49.reuse, R50, R8 ;  /* 0x0000003231087223 */ /* 0x040fe20000000008 */
[C---:B------:R-:W-:Y:S01]  /*8430*/  FFMA R9, R49.reuse, R51, R9 ;  /* 0x0000003331097223 */ /* 0x040fe20000000009 */
[----:B------:R-:W-:Y:S01]  /*8440*/  FFMA R0, R49, R52, R0 ;  /* 0x0000003431007223 */ /* 0x000fe20000000000 */
[C---:B------:R-:W-:Y:S01]  /*8450*/  FMUL R2, R47.reuse, R11 ;  /* 0x0000000b2f027220 */ /* 0x040fe20000400000 */
[C---:B------:R-:W-:Y:S01]  /*8460*/  FMUL R3, R47.reuse, R12 ;  /* 0x0000000c2f037220 */ /* 0x040fe20000400000 */
[----:B------:R-:W-:Y:S01]  /*8470*/  FMUL R10, R47, R13 ;  /* 0x0000000d2f0a7220 */ /* 0x000fe20000400000 */
[----:B------:R-:W-:Y:S01]  /*8480*/  F2FP.RELU.F16.F32.PACK_AB R6, R9, R8 ;  /* 0x000000080906723e */ /* 0x000fe200000008ff */
[C---:B------:R-:W-:Y:S01]  /*8490*/  FFMA R2, R49.reuse, R53, R2 ;  /* 0x0000003531027223 */ /* 0x040fe20000000002 */
[C---:B------:R-:W-:Y:S01]  /*84a0*/  FFMA R3, R49.reuse, R54, R3 ;  /* 0x0000003631037223 */ /* 0x040fe20000000003 */
[----:B------:R-:W-:Y:S01]  /*84b0*/  FFMA R10, R49, R55, R10 ;  /* 0x00000037310a7223 */ /* 0x000fe2000000000a */
[C---:B------:R-:W-:Y:S01]  /*84c0*/  FMUL R11, R47.reuse, R14 ;  /* 0x0000000e2f0b7220 */ /* 0x040fe20000400000 */
[C---:B------:R-:W-:Y:S01]  /*84d0*/  FMUL R15, R47.reuse, R15 ;  /* 0x0000000f2f0f7220 */ /* 0x040fe20000400000 */
[C---:B------:R-:W-:Y:S01]  /*84e0*/  FMUL R12, R47.reuse, R16 ;  /* 0x000000102f0c7220 */ /* 0x040fe20000400000 */
[----:B------:R-:W-:Y:S01]  /*84f0*/  FMUL R13, R47, R17 ;  /* 0x000000112f0d7220 */ /* 0x000fe20000400000 */
[----:B------:R-:W-:Y:S01]  /*8500*/  FFMA R11, R49, R56, R11 ;  /* 0x00000038310b7223 */ /* 0x000fe2000000000b */
[----:B------:R-:W-:Y:S01]  /*8510*/  FMUL R14, R47, R18 ;  /* 0x000000122f0e7220 */ /* 0x000fe20000400000 */
[----:B------:R-:W-:Y:S01]  /*8520*/  FFMA R15, R49, R57, R15 ;  /* 0x00000039310f7223 */ /* 0x000fe2000000000f */
[--C-:B------:R-:W-:Y:S02]  /*8530*/  HADD2.F32 R62, -RZ, R68.reuse.H0_H0 ;  /* 0x20000044ff3e7230 */ /* 0x100fe40000004100 */
[----:B------:R-:W-:Y:S01]  /*8540*/  FMUL R19, R47, R19 ;  /* 0x000000132f137220 */ /* 0x000fe20000400000 */
[----:B------:R-:W-:Y:S01]  /*8550*/  F2FP.RELU.F16.F32.PACK_AB R7, R2, R0 ;  /* 0x000000000207723e */ /* 0x000fe200000008ff */
[----:B------:R-:W-:Y:S01]  /*8560*/  FFMA R12, R49, R58, R12 ;  /* 0x0000003a310c7223 */ /* 0x000fe2000000000c */
[----:B------:R-:W-:Y:S02]  /*8570*/  HADD2.F32 R63, -RZ, R68.H1_H1 ;  /* 0x30000044ff3f7230 */ /* 0x000fe40000004100 */
[----:B------:R-:W-:Y:S01]  /*8580*/  FMUL R16, R47, R20 ;  /* 0x000000142f107220 */ /* 0x000fe20000400000 */
[----:B------:R-:W-:Y:S01]  /*8590*/  FFMA R13, R49, R59, R13 ;  /* 0x0000003b310d7223 */ /* 0x000fe2000000000d */
[----:B------:R1:W-:Y:S01]  /*85a0*/  STS.128 [R104+0x6000], R4 ;  /* 0x0060000468007388 */ /* 0x0003e20000000c00 */
[--C-:B------:R-:W-:Y:S02]  /*85b0*/  HADD2.F32 R64, -RZ, R69.reuse.H0_H0 ;  /* 0x20000045ff407230 */ /* 0x100fe40000004100 */
[----:B------:R-:W-:Y:S01]  /*85c0*/  FMUL R17, R47, R21 ;  /* 0x000000152f117220 */ /* 0x000fe20000400000 */
[----:B------:R-:W-:Y:S01]  /*85d0*/  FFMA R14, R49, R60, R14 ;  /* 0x0000003c310e7223 */ /* 0x000fe2000000000e */
[----:B------:R-:W-:Y:S02]  /*85e0*/  HADD2.F32 R65, -RZ, R69.H1_H1 ;  /* 0x30000045ff417230 */ /* 0x000fe40000004100 */
[----:B------:R-:W-:Y:S01]  /*85f0*/  FMUL R18, R47, R22 ;  /* 0x000000162f127220 */ /* 0x000fe20000400000 */
[----:B------:R-:W-:Y:S01]  /*8600*/  FFMA R19, R49, R61, R19 ;  /* 0x0000003d31137223 */ /* 0x000fe20000000013 */
        /* <DEDUP_REMOVED lines=11> */
[----:B------:R-:W-:Y:S01]  /*86c0*/  F2FP.RELU.F16.F32.PACK_AB R8, R10, R3 ;  /* 0x000000030a08723e */ /* 0x000fe200000008ff */
[----:B------:R-:W-:Y:S01]  /*86d0*/  FFMA R23, R49, R65, R23 ;  /* 0x0000004131177223 */ /* 0x000fe20000000017 */
[----:B------:R-:W-:Y:S01]  /*86e0*/  F2FP.RELU.F16.F32.PACK_AB R9, R15, R11 ;  /* 0x0000000b0f09723e */ /* 0x000fe200000008ff */
[--C-:B------:R-:W-:Y:S02]  /*86f0*/  HADD2.F32 R70, -RZ, R76.reuse.H0_H0 ;  /* 0x2000004cff467230 */ /* 0x100fe40000004100 */
[----:B------:R-:W-:Y:S01]  /*8700*/  FMUL R27, R47, R27 ;  /* 0x0000001b2f1b7220 */ /* 0x000fe20000400000 */
[----:B------:R-:W-:Y:S01]  /*8710*/  F2FP.RELU.F16.F32.PACK_AB R10, R13, R12 ;  /* 0x0000000c0d0a723e */ /* 0x000fe200000008ff */
[----:B------:R-:W-:Y:S01]  /*8720*/  FFMA R20, R49, R66, R20 ;  /* 0x0000004231147223 */ /* 0x000fe20000000014 */
[----:B------:R-:W-:Y:S01]  /*8730*/  F2FP.RELU.F16.F32.PACK_AB R11, R19, R14 ;  /* 0x0000000e130b723e */ /* 0x000fe200000008ff */
[----:B------:R-:W-:Y:S02]  /*8740*/  HADD2.F32 R71, -RZ, R76.H1_H1 ;  /* 0x3000004cff477230 */ /* 0x000fe40000004100 */
[----:B------:R-:W-:Y:S01]  /*8750*/  FMUL R24, R47, R28 ;  /* 0x0000001c2f187220 */ /* 0x000fe20000400000 */
[----:B------:R-:W-:Y:S01]  /*8760*/  FFMA R21, R49, R67, R21 ;  /* 0x0000004331157223 */ /* 0x000fe20000000015 */
[--C-:B------:R-:W-:Y:S01]  /*8770*/  HADD2.F32 R72, -RZ, R77.reuse.H0_H0 ;  /* 0x2000004dff487230 */ /* 0x100fe20000004100 */
[----:B------:R1:W-:Y:S01]  /*8780*/  STS.128 [R103+0x6010], R8 ;  /* 0x0060100867007388 */ /* 0x0003e20000000c00 */
        /* <DEDUP_REMOVED lines=49> */
.L_x_127:
[----:B------:R-:W-:Y:S05]  /*8aa0*/  BSYNC.RECONVERGENT B0 ;  /* 0x0000000000007941 */ /* 0x000fea0003800200 */
.L_x_126:
[----:B------:R-:W-:Y:S01]  /*8ab0*/  BAR.SYNC.DEFER_BLOCKING 0x1, 0x80 ;  /* 0x0042000000007b1d */ /* 0x000fe20000010000 */
[----:B------:R-:W-:Y:S01]  /*8ac0*/  UISETP.NE.AND UP0, UPT, UR47, -0x4, UPT ;  /* 0xfffffffc2f00788c */ /* 0x000fe2000bf05270 */
[----:B------:R-:W-:Y:S08]  /*8ad0*/  IADD3 R45, PT, PT, R45, 0x1, RZ ;  /* 0x000000012d2d7810 */ /* 0x000ff00007ffe0ff */
[----:B------:R-:W-:Y:S05]  /*8ae0*/  BRA.U !UP0, `(.L_x_128) ;  /* 0x0000000108287547 */ /* 0x000fea000b800000 */
[----:B------:R-:W-:Y:S01]  /*8af0*/  ISETP.NE.AND P0, PT, R111, RZ, PT ;  /* 0x000000ff6f00720c */ /* 0x000fe20003f05270 */
[----:B------:R-:W-:Y:S01]  /*8b00*/  IMAD.U32 R2, RZ, RZ, UR49 ;  /* 0x00000031ff027e24 */ /* 0x000fe2000f8e00ff */
[----:B------:R-:W-:Y:S01]  /*8b10*/  UIADD3 UR49, UPT, UPT, UR49, 0x1, URZ ;  /* 0x0000000131317890 */ /* 0x000fe2000fffe0ff */
[----:B------:R-:W-:Y:S03]  /*8b20*/  IMAD.U32 R0, RZ, RZ, UR37 ;  /* 0x00000025ff007e24 */ /* 0x000fe6000f8e00ff */
[----:B------:R-:W-:Y:S04]  /*8b30*/  UISETP.NE.AND UP0, UPT, UR49, 0x4, UPT ;  /* 0x000000043100788c */ /* 0x000fe8000bf05270 */
[----:B------:R-:W-:Y:S03]  /*8b40*/  USEL UR49, UR49, URZ, UP0 ;  /* 0x000000ff31317287 */ /* 0x000fe60008000000 */
[----:B------:R-:W-:Y:S05]  /*8b50*/  @!P0 LEA R2, R2, UR46, 0x3 ;  /* 0x0000002e02028c11 */ /* 0x000fea000f8e18ff */
[----:B------:R-:W-:Y:S05]  /*8b60*/  @!P0 VIADD R2, R2, 0x80 ;  /* 0x0000008002028836 */ /* 0x000fea0000000000 */
[----:B------:R-:W-:Y:S04]  /*8b70*/  @!P0 PRMT R0, R0, 0x654, R2 ;  /* 0x0000065400008816 */ /* 0x000fe80000000002 */
[----:B------:R2:W-:Y:S03]  /*8b80*/  @!P0 SYNCS.ARRIVE.TRANS64.RED.A1T0 RZ, [R0+URZ], RZ ;  /* 0x000000ff00ff89a7 */ /* 0x0005e600081004ff */
.L_x_128:
[----:B------:R-:W-:Y:S01]  /*8b90*/  ISETP.NE.AND P2, PT, R107, RZ, PT ;  /* 0x000000ff6b00720c */ /* 0x000fe20003f45270 */
[----:B------:R-:W-:Y:S01]  /*8ba0*/  UIADD3 UR47, UPT, UPT, UR47, 0x4, URZ ;  /* 0x000000042f2f7890 */ /* 0x000fe2000fffe0ff */
[----:B------:R-:W-:Y:S01]  /*8bb0*/  ISETP.NE.AND P0, PT, R109, 0x2, PT ;  /* 0x000000026d00780c */ /* 0x000fe20003f05270 */
[----:B------:R-:W-:Y:S01]  /*8bc0*/  IMAD.IADD R14, R43, 0x1, R90 ;  /* 0x000000012b0e7824 */ /* 0x000fe200078e025a */
[----:B------:R-:W-:Y:S01]  /*8bd0*/  ISETP.NE.AND P1, PT, R45, 0x4, PT ;  /* 0x000000042d00780c */ /* 0x000fe20003f25270 */
[----:B------:R-:W-:Y:S01]  /*8be0*/  IMAD.IADD R15, R44, 0x1, R91 ;  /* 0x000000012c0f7824 */ /* 0x000fe200078e025b */
[----:B------:R-:W-:Y:S02]  /*8bf0*/  SEL R2, RZ, 0x1, P0 ;  /* 0x00000001ff027807 */ /* 0x000fe40000000000 */
[----:B--2---:R-:W-:Y:S02]  /*8c00*/  SEL R0, RZ, 0x1, P1 ;  /* 0x00000001ff007807 */ /* 0x004fe40000800000 */
[----:B------:R-:W-:Y:S02]  /*8c10*/  LOP3.LUT R99, R99, R2, RZ, 0x3c, !PT ;  /* 0x0000000263637212 */ /* 0x000fe400078e3cff */
[----:B------:R-:W-:Y:S02]  /*8c20*/  LOP3.LUT R100, R100, R0, RZ, 0x3c, !PT ;  /* 0x0000000064647212 */ /* 0x000fe400078e3cff */
[----:B------:R-:W-:Y:S02]  /*8c30*/  @P2 R2UR UR36, R98 ;  /* 0x00000000622422ca */ /* 0x000fe400000e0000 */
[----:B------:R-:W-:Y:S02]  /*8c40*/  SEL R109, R109, RZ, P0 ;  /* 0x000000ff6d6d7207 */ /* 0x000fe40000000000 */
[----:B------:R-:W-:Y:S01]  /*8c50*/  SEL R45, R45, RZ, P1 ;  /* 0x000000ff2d2d7207 */ /* 0x000fe20000800000 */
[----:B------:R-:W-:Y:S10]  /*8c60*/  @P2 BRA `(.L_x_129) ;  /* 0xffffffc0003c2947 */ /* 0x000ff4000383ffff */
[----:B------:R-:W-:-:S09]  /*8c70*/  UISETP.NE.AND UP0, UPT, UR48, URZ, UPT ;  /* 0x000000ff3000728c */ /* 0x000fd2000bf05270 */
[----:B------:R-:W-:Y:S05]  /*8c80*/  BRA.U !UP0, `(.L_x_130) ;  /* 0x0000000108487547 */ /* 0x000fea000b800000 */
[----:B------:R-:W2:Y:S02]  /*8c90*/  LDCU.64 UR4, c[0x0][0x890] ;  /* 0x00011200ff0477ac */ /* 0x000ea40008000a00 */
[----:B--2---:R-:W-:-:S04]  /*8ca0*/  UISETP.NE.U32.AND UP0, UPT, UR4, URZ, UPT ;  /* 0x000000ff0400728c */ /* 0x004fc8000bf05070 */
[----:B------:R-:W-:-:S09]  /*8cb0*/  UISETP.NE.AND.EX UP0, UPT, UR5, URZ, UPT, UP0 ;  /* 0x000000ff0500728c */ /* 0x000fd2000bf05300 */
[----:B------:R-:W-:Y:S05]  /*8cc0*/  BRA.U UP0, `(.L_x_131) ;  /* 0x00000001000c7547 */ /* 0x000fea000b800000 */
[----:B------:R-:W-:-:S13]  /*8cd0*/  FSETP.NEU.AND P0, PT, R49, RZ, PT ;  /* 0x000000ff3100720b */ /* 0x000fda0003f0d000 */
[----:B------:R-:W-:Y:S05]  /*8ce0*/  @!P0 EXIT ;  /* 0x000000000000894d */ /* 0x000fea0003800000 */
[----:B------:R-:W-:Y:S05]  /*8cf0*/  BRA `(.L_x_130) ;  /* 0x00000000002c7947 */ /* 0x000fea0003800000 */
.L_x_131:
[----:B------:R-:W-:Y:S01]  /*8d00*/  ISETP.NE.AND P0, PT, R108, RZ, PT ;  /* 0x000000ff6c00720c */ /* 0x000fe20003f05270 */
[----:B------:R-:W-:-:S12]  /*8d10*/  BSSY.RECONVERGENT B0, `(.L_x_130) ;  /* 0x0000009000007945 */ /* 0x000fd80003800200 */
[----:B------:R-:W-:Y:S05]  /*8d20*/  @P0 BRA `(.L_x_132) ;  /* 0x0000000000140947 */ /* 0x000fea0003800000 */
[----:B------:R-:W2:Y:S02]  /*8d30*/  LDCU.64 UR4, c[0x0][0x888] ;  /* 0x00011100ff0477ac */ /* 0x000ea40008000a00 */
[----:B--2---:R-:W-:-:S04]  /*8d40*/  ISETP.NE.U32.AND P0, PT, RZ, UR4, PT ;  /* 0x00000004ff007c0c */ /* 0x004fc8000bf05070 */
[----:B------:R-:W-:-:S13]  /*8d50*/  ISETP.NE.AND.EX P0, PT, RZ, UR5, PT, P0 ;  /* 0x00000005ff007c0c */ /* 0x000fda000bf05300 */
[----:B------:R-:W-:Y:S05]  /*8d60*/  @!P0 EXIT ;  /* 0x000000000000894d */ /* 0x000fea0003800000 */
[----:B------:R-:W-:Y:S05]  /*8d70*/  BRA `(.L_x_133) ;  /* 0x0000000000087947 */ /* 0x000fea0003800000 */
.L_x_132:
[----:B------:R-:W-:-:S13]  /*8d80*/  FSETP.NEU.AND P0, PT, R49, RZ, PT ;  /* 0x000000ff3100720b */ /* 0x000fda0003f0d000 */
[----:B------:R-:W-:Y:S05]  /*8d90*/  @!P0 EXIT ;  /* 0x000000000000894d */ /* 0x000fea0003800000 */
.L_x_133:
[----:B------:R-:W-:Y:S05]  /*8da0*/  BSYNC.RECONVERGENT B0 ;  /* 0x0000000000007941 */ /* 0x000fea0003800200 */
.L_x_130:
[----:B------:R-:W-:Y:S01]  /*8db0*/  ULEA UR4, UR49, UR46, 0x3 ;  /* 0x0000002e31047291 */ /* 0x000fe2000f8e18ff */
[----:B------:R-:W-:-:S04]  /*8dc0*/  DEPBAR.LE SB0, 0x0 ;  /* 0x000080000000791a */ /* 0x000fc80000000000 */
[----:B------:R-:W-:-:S04]  /*8dd0*/  UIADD3 UR4, UPT, UPT, UR4, 0x80, URZ ;  /* 0x0000008004047890 */ /* 0x000fc8000fffe0ff */
[----:B------:R-:W-:-:S09]  /*8de0*/  UPRMT UR4, UR37, 0x654, UR4 ;  /* 0x0000065425047896 */ /* 0x000fd20008000004 */
[----:B------:R-:W-:Y:S01]  /*8df0*/  SYNCS.ARRIVE.TRANS64.RED.A1T0 RZ, [UR4], RZ ;  /* 0x000000ffffff79a7 */ /* 0x000fe20008100404 */
[----:B------:R-:W-:Y:S05]  /*8e00*/  EXIT ;  /* 0x000000000000794d */ /* 0x000fea0003800000 */
.L_x_19:
[----:B----4-:R4:W1:Y:S02]  /*8e10*/  SYNCS.PHASECHK.TRANS64.TRYWAIT P0, [R2+URZ+0x120], R3 ;  /* 0x00012003020075a7 */ /* 0x01086400080011ff */
[----:B-1----:R-:W-:Y:S05]  /*8e20*/  @!P0 NANOSLEEP.SYNCS 0x989680 ;  /* 0x009896800000895d */ /* 0x002fea0003900000 */
[----:B------:R-:W1:Y:S02]  /*8e30*/  @!P0 SYNCS.PHASECHK.TRANS64 P0, [R2+URZ+0x120], R3 ;  /* 0x00012003020085a7 */ /* 0x000e6400080010ff */
[----:B-1----:R-:W-:Y:S05]  /*8e40*/  @!P0 BRA `(.L_x_19) ;  /* 0xfffffffc00f08947 */ /* 0x002fea000383ffff */
[----:B------:R-:W-:Y:S05]  /*8e50*/  BRA `(.L_x_134) ;  /* 0xffffff8400dc7947 */ /* 0x000fea000383ffff */
.L_x_22:
[----:B-1----:R-:W-:-:S07]  /*8e60*/  MOV R2, UR33 ;  /* 0x0000002100027c02 */ /* 0x002fce0008000f00 */
.L_x_135:
[----:B-1----:R1:W4:Y:S02]  /*8e70*/  SYNCS.PHASECHK.TRANS64.TRYWAIT P0, [R2+URZ+0x30], R4 ;  /* 0x00003004020075a7 */ /* 0x00232400080011ff */
[----:B----4-:R-:W-:Y:S05]  /*8e80*/  @!P0 NANOSLEEP.SYNCS 0x989680 ;  /* 0x009896800000895d */ /* 0x010fea0003900000 */
[----:B------:R-:W4:Y:S02]  /*8e90*/  @!P0 SYNCS.PHASECHK.TRANS64 P0, [R2+URZ+0x30], R4 ;  /* 0x00003004020085a7 */ /* 0x000f2400080010ff */
[----:B----4-:R-:W-:Y:S05]  /*8ea0*/  @!P0 BRA `(.L_x_135) ;  /* 0xfffffffc00f08947 */ /* 0x010fea000383ffff */
[----:B------:R-:W-:Y:S05]  /*8eb0*/  BRA `(.L_x_21) ;  /* 0xffffff88002c7947 */ /* 0x000fea000383ffff */
.L_x_28:
[----:B-1----:R-:W-:-:S07]  /*8ec0*/  MOV R2, UR17 ;  /* 0x0000001100027c02 */ /* 0x002fce0008000f00 */
.L_x_136:
[----:B-1----:R1:W4:Y:S02]  /*8ed0*/  SYNCS.PHASECHK.TRANS64.TRYWAIT P0, [R2+URZ+0x30], R4 ;  /* 0x00003004020075a7 */ /* 0x00232400080011ff */
[----:B----4-:R-:W-:Y:S05]  /*8ee0*/  @!P0 NANOSLEEP.SYNCS 0x989680 ;  /* 0x009896800000895d */ /* 0x010fea0003900000 */
[----:B------:R-:W4:Y:S02]  /*8ef0*/  @!P0 SYNCS.PHASECHK.TRANS64 P0, [R2+URZ+0x30], R4 ;  /* 0x00003004020085a7 */ /* 0x000f2400080010ff */
[----:B----4-:R-:W-:Y:S05]  /*8f00*/  @!P0 BRA `(.L_x_136) ;  /* 0xfffffffc00f08947 */ /* 0x010fea000383ffff */
[----:B------:R-:W-:Y:S05]  /*8f10*/  BRA `(.L_x_27) ;  /* 0xffffff8800d47947 */ /* 0x000fea000383ffff */
.L_x_32:
[----:B-1----:R1:W4:Y:S02]  /*8f20*/  SYNCS.PHASECHK.TRANS64.TRYWAIT P0, [R2+URZ+0xb0], R3 ;  /* 0x0000b003020075a7 */ /* 0x00232400080011ff */
[----:B----4-:R-:W-:Y:S05]  /*8f30*/  @!P0 NANOSLEEP.SYNCS 0x989680 ;  /* 0x009896800000895d */ /* 0x010fea0003900000 */
[----:B------:R-:W4:Y:S02]  /*8f40*/  @!P0 SYNCS.PHASECHK.TRANS64 P0, [R2+URZ+0xb0], R3 ;  /* 0x0000b003020085a7 */ /* 0x000f2400080010ff */
[----:B----4-:R-:W-:Y:S05]  /*8f50*/  @!P0 BRA `(.L_x_32) ;  /* 0xfffffffc00f08947 */ /* 0x010fea000383ffff */
[----:B------:R-:W-:Y:S05]  /*8f60*/  BRA `(.L_x_137) ;  /* 0xffffff8c00607947 */ /* 0x000fea000383ffff */
.L_x_36:
[----:B--2---:R-:W-:-:S07]  /*8f70*/  MOV R0, UR5 ;  /* 0x0000000500007c02 */ /* 0x004fce0008000f00 */
.L_x_138:
[----:B-1----:R1:W2:Y:S02]  /*8f80*/  SYNCS.PHASECHK.TRANS64.TRYWAIT P0, [R0+URZ], R2 ;  /* 0x00000002000075a7 */ /* 0x0022a400080011ff */
[----:B--2---:R-:W-:Y:S05]  /*8f90*/  @!P0 NANOSLEEP.SYNCS 0x989680 ;  /* 0x009896800000895d */ /* 0x004fea0003900000 */
[----:B------:R-:W2:Y:S02]  /*8fa0*/  @!P0 SYNCS.PHASECHK.TRANS64 P0, [R0+URZ], R2 ;  /* 0x00000002000085a7 */ /* 0x000ea400080010ff */
[----:B--2---:R-:W-:Y:S05]  /*8fb0*/  @!P0 BRA `(.L_x_138) ;  /* 0xfffffffc00f08947 */ /* 0x004fea000383ffff */
[----:B------:R-:W-:Y:S05]  /*8fc0*/  BRA `(.L_x_139) ;  /* 0xffffff9000d07947 */ /* 0x000fea000383ffff */
.L_x_37:
[----:B--2---:R-:W-:-:S07]  /*8fd0*/  MOV R0, UR5 ;  /* 0x0000000500007c02 */ /* 0x004fce0008000f00 */
.L_x_140:
[----:B-1----:R1:W2:Y:S02]  /*8fe0*/  SYNCS.PHASECHK.TRANS64.TRYWAIT P0, [R0+URZ], R3 ;  /* 0x00000003000075a7 */ /* 0x0022a400080011ff */
[----:B--2---:R-:W-:Y:S05]  /*8ff0*/  @!P0 NANOSLEEP.SYNCS 0x989680 ;  /* 0x009896800000895d */ /* 0x004fea0003900000 */
[----:B------:R-:W2:Y:S02]  /*9000*/  @!P0 SYNCS.PHASECHK.TRANS64 P0, [R0+URZ], R3 ;  /* 0x00000003000085a7 */ /* 0x000ea400080010ff */
[----:B--2---:R-:W-:Y:S05]  /*9010*/  @!P0 BRA `(.L_x_140) ;  /* 0xfffffffc00f08947 */ /* 0x004fea000383ffff */
[----:B------:R-:W-:Y:S05]  /*9020*/  BRA `(.L_x_141) ;  /* 0xffffff9000dc7947 */ /* 0x000fea000383ffff */
.L_x_38:
[----:B--2---:R-:W-:-:S07]  /*9030*/  MOV R0, UR5 ;  /* 0x0000000500007c02 */ /* 0x004fce0008000f00 */
.L_x_142:
[----:B-1----:R1:W2:Y:S02]  /*9040*/  SYNCS.PHASECHK.TRANS64.TRYWAIT P0, [R0+URZ], R3 ;  /* 0x00000003000075a7 */ /* 0x0022a400080011ff */
[----:B--2---:R-:W-:Y:S05]  /*9050*/  @!P0 NANOSLEEP.SYNCS 0x989680 ;  /* 0x009896800000895d */ /* 0x004fea0003900000 */
[----:B------:R-:W2:Y:S02]  /*9060*/  @!P0 SYNCS.PHASECHK.TRANS64 P0, [R0+URZ], R3 ;  /* 0x00000003000085a7 */ /* 0x000ea400080010ff */
[----:B--2---:R-:W-:Y:S05]  /*9070*/  @!P0 BRA `(.L_x_142) ;  /* 0xfffffffc00f08947 */ /* 0x004fea000383ffff */
[----:B------:R-:W-:Y:S05]  /*9080*/  BRA `(.L_x_143) ;  /* 0xffffff9000e87947 */ /* 0x000fea000383ffff */
.L_x_39:
[----:B--2---:R-:W-:-:S07]  /*9090*/  MOV R0, UR5 ;  /* 0x0000000500007c02 */ /* 0x004fce0008000f00 */
.L_x_144:
[----:B-1----:R1:W2:Y:S02]  /*90a0*/  SYNCS.PHASECHK.TRANS64.TRYWAIT P0, [R0+URZ], R3 ;  /* 0x00000003000075a7 */ /* 0x0022a400080011ff */
[----:B--2---:R-:W-:Y:S05]  /*90b0*/  @!P0 NANOSLEEP.SYNCS 0x989680 ;  /* 0x009896800000895d */ /* 0x004fea0003900000 */
[----:B------:R-:W2:Y:S02]  /*90c0*/  @!P0 SYNCS.PHASECHK.TRANS64 P0, [R0+URZ], R3 ;  /* 0x00000003000085a7 */ /* 0x000ea400080010ff */
[----:B--2---:R-:W-:Y:S05]  /*90d0*/  @!P0 BRA `(.L_x_144) ;  /* 0xfffffffc00f08947 */ /* 0x004fea000383ffff */
[----:B------:R-:W-:Y:S05]  /*90e0*/  BRA `(.L_x_145) ;  /* 0xffffff9000f47947 */ /* 0x000fea000383ffff */
.L_x_40:
[----:B--2---:R-:W-:-:S07]  /*90f0*/  MOV R0, UR5 ;  /* 0x0000000500007c02 */ /* 0x004fce0008000f00 */
.L_x_146:
[----:B-1----:R1:W2:Y:S02]  /*9100*/  SYNCS.PHASECHK.TRANS64.TRYWAIT P0, [R0+URZ], R3 ;  /* 0x00000003000075a7 */ /* 0x0022a400080011ff */
[----:B--2---:R-:W-:Y:S05]  /*9110*/  @!P0 NANOSLEEP.SYNCS 0x989680 ;  /* 0x009896800000895d */ /* 0x004fea0003900000 */
[----:B------:R-:W2:Y:S02]  /*9120*/  @!P0 SYNCS.PHASECHK.TRANS64 P0, [R0+URZ], R3 ;  /* 0x00000003000085a7 */ /* 0x000ea400080010ff */
[----:B--2---:R-:W-:Y:S05]  /*9130*/  @!P0 BRA `(.L_x_146) ;  /* 0xfffffffc00f08947 */ /* 0x004fea000383ffff */
[----:B------:R-:W-:Y:S05]  /*9140*/  BRA `(.L_x_147) ;  /* 0xffffff9400007947 */ /* 0x000fea000383ffff */
.L_x_43:
[----:B-1----:R1:W2:Y:S02]  /*9150*/  SYNCS.PHASECHK.TRANS64.TRYWAIT P0, [R0+URZ+0x110], R4 ;  /* 0x00011004000075a7 */ /* 0x0022a400080011ff */
[----:B--2---:R-:W-:Y:S05]  /*9160*/  @!P0 NANOSLEEP.SYNCS 0x989680 ;  /* 0x009896800000895d */ /* 0x004fea0003900000 */
[----:B------:R-:W2:Y:S02]  /*9170*/  @!P0 SYNCS.PHASECHK.TRANS64 P0, [R0+URZ+0x110], R4 ;  /* 0x00011004000085a7 */ /* 0x000ea400080010ff */
[----:B--2---:R-:W-:Y:S05]  /*9180*/  @!P0 BRA `(.L_x_43) ;  /* 0xfffffffc00f08947 */ /* 0x004fea000383ffff */
[----:B------:R-:W-:Y:S05]  /*9190*/  BRA `(.L_x_148) ;  /* 0xffffff94005c7947 */ /* 0x000fea000383ffff */
.L_x_44:
[----:B------:R-:W-:-:S07]  /*91a0*/  MOV R0, UR5 ;  /* 0x0000000500007c02 */ /* 0x000fce0008000f00 */
.L_x_149:
[----:B-1----:R1:W2:Y:S02]  /*91b0*/  SYNCS.PHASECHK.TRANS64.TRYWAIT P0, [R0+URZ+0xc0], R5 ;  /* 0x0000c005000075a7 */ /* 0x0022a400080011ff */
[----:B--2---:R-:W-:Y:S05]  /*91c0*/  @!P0 NANOSLEEP.SYNCS 0x989680 ;  /* 0x009896800000895d */ /* 0x004fea0003900000 */
[----:B------:R-:W2:Y:S02]  /*91d0*/  @!P0 SYNCS.PHASECHK.TRANS64 P0, [R0+URZ+0xc0], R5 ;  /* 0x0000c005000085a7 */ /* 0x000ea400080010ff */
[----:B--2---:R-:W-:Y:S05]  /*91e0*/  @!P0 BRA `(.L_x_149) ;  /* 0xfffffffc00f08947 */ /* 0x004fea000383ffff */
[----:B------:R-:W-:Y:S05]  /*91f0*/  BRA `(.L_x_150) ;  /* 0xffffff94006c7947 */ /* 0x000fea000383ffff */
.L_x_45:
[----:B-1----:R1:W2:Y:S02]  /*9200*/  SYNCS.PHASECHK.TRANS64.TRYWAIT P1, [R0+URZ+0xb0], R4 ;  /* 0x0000b004000075a7 */ /* 0x0022a400080211ff */
[----:B--2---:R-:W-:Y:S05]  /*9210*/  @!P1 NANOSLEEP.SYNCS 0x989680 ;  /* 0x009896800000995d */ /* 0x004fea0003900000 */
[----:B------:R-:W2:Y:S02]  /*9220*/  @!P1 SYNCS.PHASECHK.TRANS64 P1, [R0+URZ+0xb0], R4 ;  /* 0x0000b004000095a7 */ /* 0x000ea400080210ff */
[----:B--2---:R-:W-:Y:S05]  /*9230*/  @!P1 BRA `(.L_x_45) ;  /* 0xfffffffc00f09947 */ /* 0x004fea000383ffff */
[----:B------:R-:W-:Y:S05]  /*9240*/  BRA `(.L_x_151) ;  /* 0xffffff94009c7947 */ /* 0x000fea000383ffff */
.L_x_48:
[----:B------:R-:W-:-:S07]  /*9250*/  MOV R0, UR5 ;  /* 0x0000000500007c02 */ /* 0x000fce0008000f00 */
.L_x_152:
[----:B-1----:R1:W2:Y:S02]  /*9260*/  SYNCS.PHASECHK.TRANS64.TRYWAIT P0, [R0+URZ+0xc0], R2 ;  /* 0x0000c002000075a7 */ /* 0x0022a400080011ff */
[----:B--2---:R-:W-:Y:S05]  /*9270*/  @!P0 NANOSLEEP.SYNCS 0x989680 ;  /* 0x009896800000895d */ /* 0x004fea0003900000 */
[----:B------:R-:W2:Y:S02]  /*9280*/  @!P0 SYNCS.PHASECHK.TRANS64 P0, [R0+URZ+0xc0], R2 ;  /* 0x0000c002000085a7 */ /* 0x000ea400080010ff */
[----:B--2---:R-:W-:Y:S05]  /*9290*/  @!P0 BRA `(.L_x_152) ;  /* 0xfffffffc00f08947 */ /* 0x004fea000383ffff */
[----:B------:R-:W-:Y:S05]  /*92a0*/  BRA `(.L_x_47) ;  /* 0xffffff9400f07947 */ /* 0x000fea000383ffff */
.L_x_55:
[----:B-1----:R1:W2:Y:S02]  /*92b0*/  SYNCS.PHASECHK.TRANS64.TRYWAIT P1, [R0+URZ+0xb0], R2 ;  /* 0x0000b002000075a7 */ /* 0x0022a400080211ff */
[----:B--2---:R-:W-:Y:S05]  /*92c0*/  @!P1 NANOSLEEP.SYNCS 0x989680 ;  /* 0x009896800000995d */ /* 0x004fea0003900000 */
[----:B------:R-:W2:Y:S02]  /*92d0*/  @!P1 SYNCS.PHASECHK.TRANS64 P1, [R0+URZ+0xb0], R2 ;  /* 0x0000b002000095a7 */ /* 0x000ea400080210ff */
[----:B--2---:R-:W-:Y:S05]  /*92e0*/  @!P1 BRA `(.L_x_55) ;  /* 0xfffffffc00f09947 */ /* 0x004fea000383ffff */
[----:B------:R-:W-:Y:S05]  /*92f0*/  BRA `(.L_x_153) ;  /* 0xffffff9c00607947 */ /* 0x000fea000383ffff */
.L_x_56:
[----:B------:R-:W-:-:S07]  /*9300*/  MOV R2, UR7 ;  /* 0x0000000700027c02 */ /* 0x000fce0008000f00 */
.L_x_154:
[----:B-1----:R1:W2:Y:S02]  /*9310*/  SYNCS.PHASECHK.TRANS64.TRYWAIT P0, [R2+URZ+0xf0], R0 ;  /* 0x0000f000020075a7 */ /* 0x0022a400080011ff */
[----:B--2---:R-:W-:Y:S05]  /*9320*/  @!P0 NANOSLEEP.SYNCS 0x989680 ;  /* 0x009896800000895d */ /* 0x004fea0003900000 */
[----:B------:R-:W2:Y:S02]  /*9330*/  @!P0 SYNCS.PHASECHK.TRANS64 P0, [R2+URZ+0xf0], R0 ;  /* 0x0000f000020085a7 */ /* 0x000ea400080010ff */
[----:B--2---:R-:W-:Y:S05]  /*9340*/  @!P0 BRA `(.L_x_154) ;  /* 0xfffffffc00f08947 */ /* 0x004fea000383ffff */
[----:B------:R-:W-:Y:S05]  /*9350*/  BRA `(.L_x_155) ;  /* 0xffffff9c00987947 */ /* 0x000fea000383ffff */
.L_x_59:
[----:B------:R-:W-:Y:S07]  /*9360*/  MOV R0, UR6 ;  /* 0x0000000600007c02 */ /* 0x000fee0008000f00 */
.L_x_156:
[----:B-1----:R1:W2:Y:S02]  /*9370*/  SYNCS.PHASECHK.TRANS64.TRYWAIT P0, [R0+URZ], R2 ;  /* 0x00000002000075a7 */ /* 0x0022a400080011ff */
[----:B--2---:R-:W-:Y:S05]  /*9380*/  @!P0 NANOSLEEP.SYNCS 0x989680 ;  /* 0x009896800000895d */ /* 0x004fea0003900000 */
[----:B------:R-:W2:Y:S02]  /*9390*/  @!P0 SYNCS.PHASECHK.TRANS64 P0, [R0+URZ], R2 ;  /* 0x00000002000085a7 */ /* 0x000ea400080010ff */
[----:B--2---:R-:W-:Y:S05]  /*93a0*/  @!P0 BRA `(.L_x_156) ;  /* 0xfffffffc00f08947 */ /* 0x004fea000383ffff */
[----:B------:R-:W-:Y:S05]  /*93b0*/  BRA `(.L_x_58) ;  /* 0xffffff9c00b47947 */ /* 0x000fea000383ffff */
.L_x_62:
[----:B------:R-:W-:-:S07]  /*93c0*/  MOV R0, UR6 ;  /* 0x0000000600007c02 */ /* 0x000fce0008000f00 */
.L_x_157:
[----:B--2---:R2:W4:Y:S02]  /*93d0*/  SYNCS.PHASECHK.TRANS64.TRYWAIT P0, [R0+URZ], R2 ;  /* 0x00000002000075a7 */ /* 0x00452400080011ff */
[----:B----4-:R-:W-:Y:S05]  /*93e0*/  @!P0 NANOSLEEP.SYNCS 0x989680 ;  /* 0x009896800000895d */ /* 0x010fea0003900000 */
[----:B------:R-:W4:Y:S02]  /*93f0*/  @!P0 SYNCS.PHASECHK.TRANS64 P0, [R0+URZ], R2 ;  /* 0x00000002000085a7 */ /* 0x000f2400080010ff */
[----:B----4-:R-:W-:Y:S05]  /*9400*/  @!P0 BRA `(.L_x_157) ;  /* 0xfffffffc00f08947 */ /* 0x010fea000383ffff */
[----:B------:R-:W-:Y:S05]  /*9410*/  BRA `(.L_x_158) ;  /* 0xffffffa000907947 */ /* 0x000fea000383ffff */
.L_x_63:
[----:B------:R-:W-:-:S07]  /*9420*/  MOV R0, UR6 ;  /* 0x0000000600007c02 */ /* 0x000fce0008000f00 */
.L_x_159:
[----:B-1----:R1:W2:Y:S02]  /*9430*/  SYNCS.PHASECHK.TRANS64.TRYWAIT P0, [R0+URZ], R3 ;  /* 0x00000003000075a7 */ /* 0x0022a400080011ff */
[----:B--2---:R-:W-:Y:S05]  /*9440*/  @!P0 NANOSLEEP.SYNCS 0x989680 ;  /* 0x009896800000895d */ /* 0x004fea0003900000 */
[----:B------:R-:W2:Y:S02]  /*9450*/  @!P0 SYNCS.PHASECHK.TRANS64 P0, [R0+URZ], R3 ;  /* 0x00000003000085a7 */ /* 0x000ea400080010ff */
[----:B--2---:R-:W-:Y:S05]  /*9460*/  @!P0 BRA `(.L_x_159) ;  /* 0xfffffffc00f08947 */ /* 0x004fea000383ffff */
[----:B------:R-:W-:Y:S05]  /*9470*/  BRA `(.L_x_160) ;  /* 0xffffffa0009c7947 */ /* 0x000fea000383ffff */
.L_x_64:
[----:B------:R-:W-:-:S07]  /*9480*/  MOV R0, UR6 ;  /* 0x0000000600007c02 */ /* 0x000fce0008000f00 */
.L_x_161:
[----:B-1----:R1:W2:Y:S02]  /*9490*/  SYNCS.PHASECHK.TRANS64.TRYWAIT P0, [R0+URZ], R3 ;  /* 0x00000003000075a7 */ /* 0x0022a400080011ff */
[----:B--2---:R-:W-:Y:S05]  /*94a0*/  @!P0 NANOSLEEP.SYNCS 0x989680 ;  /* 0x009896800000895d */ /* 0x004fea0003900000 */
[----:B------:R-:W2:Y:S02]  /*94b0*/  @!P0 SYNCS.PHASECHK.TRANS64 P0, [R0+URZ], R3 ;  /* 0x00000003000085a7 */ /* 0x000ea400080010ff */
[----:B--2---:R-:W-:Y:S05]  /*94c0*/  @!P0 BRA `(.L_x_161) ;  /* 0xfffffffc00f08947 */ /* 0x004fea000383ffff */
[----:B------:R-:W-:Y:S05]  /*94d0*/  BRA `(.L_x_162) ;  /* 0xffffffa000a87947 */ /* 0x000fea000383ffff */
.L_x_65:
[----:B-1----:R-:W-:-:S07]  /*94e0*/  MOV R0, UR7 ;  /* 0x0000000700007c02 */ /* 0x002fce0008000f00 */
.L_x_163:
[----:B-1----:R1:W2:Y:S02]  /*94f0*/  SYNCS.PHASECHK.TRANS64.TRYWAIT P0, [R0+URZ], R2 ;  /* 0x00000002000075a7 */ /* 0x0022a400080011ff */
[----:B--2---:R-:W-:Y:S05]  /*9500*/  @!P0 NANOSLEEP.SYNCS 0x989680 ;  /* 0x009896800000895d */ /* 0x004fea0003900000 */
[----:B------:R-:W2:Y:S02]  /*9510*/  @!P0 SYNCS.PHASECHK.TRANS64 P0, [R0+URZ], R2 ;  /* 0x00000002000085a7 */ /* 0x000ea400080010ff */
[----:B--2---:R-:W-:Y:S05]  /*9520*/  @!P0 BRA `(.L_x_163) ;  /* 0xfffffffc00f08947 */ /* 0x004fea000383ffff */
[----:B------:R-:W-:Y:S05]  /*9530*/  BRA `(.L_x_164) ;  /* 0xffffffa000b47947 */ /* 0x000fea000383ffff */
.L_x_70:
[----:B--2---:R2:W3:Y:S02]  /*9540*/  SYNCS.PHASECHK.TRANS64.TRYWAIT P0, [R0+URZ+0xb0], R2 ;  /* 0x0000b002000075a7 */ /* 0x0044e400080011ff */
[----:B---3--:R-:W-:Y:S05]  /*9550*/  @!P0 NANOSLEEP.SYNCS 0x989680 ;  /* 0x009896800000895d */ /* 0x008fea0003900000 */
[----:B------:R-:W3:Y:S02]  /*9560*/  @!P0 SYNCS.PHASECHK.TRANS64 P0, [R0+URZ+0xb0], R2 ;  /* 0x0000b002000085a7 */ /* 0x000ee400080010ff */
[----:B---3--:R-:W-:Y:S05]  /*9570*/  @!P0 BRA `(.L_x_70) ;  /* 0xfffffffc00f08947 */ /* 0x008fea000383ffff */
[----:B------:R-:W-:Y:S05]  /*9580*/  BRA `(.L_x_165) ;  /* 0xffffffa400c07947 */ /* 0x000fea000383ffff */
.L_x_73:
[----:B------:R-:W-:Y:S07]  /*9590*/  MOV R0, UR7 ;  /* 0x0000000700007c02 */ /* 0x000fee0008000f00 */
.L_x_166:
[----:B--2---:R2:W3:Y:S02]  /*95a0*/  SYNCS.PHASECHK.TRANS64.TRYWAIT P0, [R0+URZ+0xa8], R2 ;  /* 0x0000a802000075a7 */ /* 0x0044e400080011ff */
[----:B---3--:R-:W-:Y:S05]  /*95b0*/  @!P0 NANOSLEEP.SYNCS 0x989680 ;  /* 0x009896800000895d */ /* 0x008fea0003900000 */
[----:B------:R-:W3:Y:S02]  /*95c0*/  @!P0 SYNCS.PHASECHK.TRANS64 P0, [R0+URZ+0xa8], R2 ;  /* 0x0000a802000085a7 */ /* 0x000ee400080010ff */
[----:B---3--:R-:W-:Y:S05]  /*95d0*/  @!P0 BRA `(.L_x_166) ;  /* 0xfffffffc00f08947 */ /* 0x008fea000383ffff */
[----:B------:R-:W-:Y:S05]  /*95e0*/  BRA `(.L_x_72) ;  /* 0xffffffa800a07947 */ /* 0x000fea000383ffff */
.L_x_76:
[----:B------:R-:W-:Y:S07]  /*95f0*/  MOV R0, UR7 ;  /* 0x0000000700007c02 */ /* 0x000fee0008000f00 */
.L_x_167:
[----:B-1----:R1:W2:Y:S02]  /*9600*/  SYNCS.PHASECHK.TRANS64.TRYWAIT P0, [R0+URZ+0x80], R14 ;  /* 0x0000800e000075a7 */ /* 0x0022a400080011ff */
[----:B--2---:R-:W-:Y:S05]  /*9610*/  @!P0 NANOSLEEP.SYNCS 0x989680 ;  /* 0x009896800000895d */ /* 0x004fea0003900000 */
[----:B------:R-:W2:Y:S02]  /*9620*/  @!P0 SYNCS.PHASECHK.TRANS64 P0, [R0+URZ+0x80], R14 ;  /* 0x0000800e000085a7 */ /* 0x000ea400080010ff */
[----:B--2---:R-:W-:Y:S05]  /*9630*/  @!P0 BRA `(.L_x_167) ;  /* 0xfffffffc00f08947 */ /* 0x004fea000383ffff */
[----:B------:R-:W-:Y:S05]  /*9640*/  BRA `(.L_x_168) ;  /* 0xffffffac00187947 */ /* 0x000fea000383ffff */
.L_x_77:
[----:B------:R-:W-:Y:S07]  /*9650*/  MOV R0, UR7 ;  /* 0x0000000700007c02 */ /* 0x000fee0008000f00 */
.L_x_169:
[----:B-1----:R1:W2:Y:S02]  /*9660*/  SYNCS.PHASECHK.TRANS64.TRYWAIT P0, [R0+URZ+0x88], R14 ;  /* 0x0000880e000075a7 */ /* 0x0022a400080011ff */
[----:B--2---:R-:W-:Y:S05]  /*9670*/  @!P0 NANOSLEEP.SYNCS 0x989680 ;  /* 0x009896800000895d */ /* 0x004fea0003900000 */
[----:B------:R-:W2:Y:S02]  /*9680*/  @!P0 SYNCS.PHASECHK.TRANS64 P0, [R0+URZ+0x88], R14 ;  /* 0x0000880e000085a7 */ /* 0x000ea400080010ff */
[----:B--2---:R-:W-:Y:S05]  /*9690*/  @!P0 BRA `(.L_x_169) ;  /* 0xfffffffc00f08947 */ /* 0x004fea000383ffff */
[----:B------:R-:W-:Y:S05]  /*96a0*/  BRA `(.L_x_170) ;  /* 0xffffffac00507947 */ /* 0x000fea000383ffff */
.L_x_78:
[----:B------:R-:W-:Y:S07]  /*96b0*/  MOV R0, UR7 ;  /* 0x0000000700007c02 */ /* 0x000fee0008000f00 */
.L_x_171:
[----:B-1----:R1:W2:Y:S02]  /*96c0*/  SYNCS.PHASECHK.TRANS64.TRYWAIT P0, [R0+URZ+0x90], R14 ;  /* 0x0000900e000075a7 */ /* 0x0022a400080011ff */
[----:B--2---:R-:W-:Y:S05]  /*96d0*/  @!P0 NANOSLEEP.SYNCS 0x989680 ;  /* 0x009896800000895d */ /* 0x004fea0003900000 */
[----:B------:R-:W2:Y:S02]  /*96e0*/  @!P0 SYNCS.PHASECHK.TRANS64 P0, [R0+URZ+0x90], R14 ;  /* 0x0000900e000085a7 */ /* 0x000ea400080010ff */
[----:B--2---:R-:W-:Y:S05]  /*96f0*/  @!P0 BRA `(.L_x_171) ;  /* 0xfffffffc00f08947 */ /* 0x004fea000383ffff */
[----:B------:R-:W-:Y:S05]  /*9700*/  BRA `(.L_x_172) ;  /* 0xffffffac00947947 */ /* 0x000fea000383ffff */
.L_x_79:
[----:B------:R-:W-:Y:S07]  /*9710*/  MOV R0, UR7 ;  /* 0x0000000700007c02 */ /* 0x000fee0008000f00 */
.L_x_173:
[----:B-1----:R1:W2:Y:S02]  /*9720*/  SYNCS.PHASECHK.TRANS64.TRYWAIT P0, [R0+URZ+0x98], R14 ;  /* 0x0000980e000075a7 */ /* 0x0022a400080011ff */
[----:B--2---:R-:W-:Y:S05]  /*9730*/  @!P0 NANOSLEEP.SYNCS 0x989680 ;  /* 0x009896800000895d */ /* 0x004fea0003900000 */
[----:B------:R-:W2:Y:S02]  /*9740*/  @!P0 SYNCS.PHASECHK.TRANS64 P0, [R0+URZ+0x98], R14 ;  /* 0x0000980e000085a7 */ /* 0x000ea400080010ff */
[----:B--2---:R-:W-:Y:S05]  /*9750*/  @!P0 BRA `(.L_x_173) ;  /* 0xfffffffc00f08947 */ /* 0x004fea000383ffff */
[----:B------:R-:W-:Y:S05]  /*9760*/  BRA `(.L_x_174) ;  /* 0xffffffb000187947 */ /* 0x000fea000383ffff */
.L_x_81:
[----:B------:R-:W-:-:S07]  /*9770*/  MOV R0, UR7 ;  /* 0x0000000700007c02 */ /* 0x000fce0008000f00 */
.L_x_175:
[----:B-1----:R1:W3:Y:S02]  /*9780*/  SYNCS.PHASECHK.TRANS64.TRYWAIT P0, [R0+URZ+0x80], R2 ;  /* 0x00008002000075a7 */ /* 0x0022e400080011ff */
[----:B---3--:R-:W-:Y:S05]  /*9790*/  @!P0 NANOSLEEP.SYNCS 0x989680 ;  /* 0x009896800000895d */ /* 0x008fea0003900000 */
[----:B------:R-:W3:Y:S02]  /*97a0*/  @!P0 SYNCS.PHASECHK.TRANS64 P0, [R0+URZ+0x80], R2 ;  /* 0x00008002000085a7 */ /* 0x000ee400080010ff */
[----:B---3--:R-:W-:Y:S05]  /*97b0*/  @!P0 BRA `(.L_x_175) ;  /* 0xfffffffc00f08947 */ /* 0x008fea000383ffff */
[----:B------:R-:W-:Y:S05]  /*97c0*/  BRA `(.L_x_176) ;  /* 0xffffffb000887947 */ /* 0x000fea000383ffff */
.L_x_82:
[----:B-1----:R-:W-:-:S07]  /*97d0*/  MOV R0, UR7 ;  /* 0x0000000700007c02 */ /* 0x002fce0008000f00 */
.L_x_177:
[----:B-1----:R1:W3:Y:S02]  /*97e0*/  SYNCS.PHASECHK.TRANS64.TRYWAIT P0, [R0+URZ+0x88], R2 ;  /* 0x00008802000075a7 */ /* 0x0022e400080011ff */
[----:B---3--:R-:W-:Y:S05]  /*97f0*/  @!P0 NANOSLEEP.SYNCS 0x989680 ;  /* 0x009896800000895d */ /* 0x008fea0003900000 */
[----:B------:R-:W3:Y:S02]  /*9800*/  @!P0 SYNCS.PHASECHK.TRANS64 P0, [R0+URZ+0x88], R2 ;  /* 0x00008802000085a7 */ /* 0x000ee400080010ff */
[----:B---3--:R-:W-:Y:S05]  /*9810*/  @!P0 BRA `(.L_x_177) ;  /* 0xfffffffc00f08947 */ /* 0x008fea000383ffff */
[----:B------:R-:W-:Y:S05]  /*9820*/  BRA `(.L_x_178) ;  /* 0xffffffb000787947 */ /* 0x000fea000383ffff */
.L_x_83:
[----:B-1----:R-:W-:-:S07]  /*9830*/  MOV R0, UR7 ;  /* 0x0000000700007c02 */ /* 0x002fce0008000f00 */
.L_x_179:
[----:B-1----:R1:W3:Y:S02]  /*9840*/  SYNCS.PHASECHK.TRANS64.TRYWAIT P0, [R0+URZ+0x90], R2 ;  /* 0x00009002000075a7 */ /* 0x0022e400080011ff */
[----:B---3--:R-:W-:Y:S05]  /*9850*/  @!P0 NANOSLEEP.SYNCS 0x989680 ;  /* 0x009896800000895d */ /* 0x008fea0003900000 */
[----:B------:R-:W3:Y:S02]  /*9860*/  @!P0 SYNCS.PHASECHK.TRANS64 P0, [R0+URZ+0x90], R2 ;  /* 0x00009002000085a7 */ /* 0x000ee400080010ff */
[----:B---3--:R-:W-:Y:S05]  /*9870*/  @!P0 BRA `(.L_x_179) ;  /* 0xfffffffc00f08947 */ /* 0x008fea000383ffff */
[----:B------:R-:W-:Y:S05]  /*9880*/  BRA `(.L_x_180) ;  /* 0xffffffb000687947 */ /* 0x000fea000383ffff */
.L_x_85:
[----:B--2---:R2:W4:Y:S02]  /*9890*/  SYNCS.PHASECHK.TRANS64.TRYWAIT P0, [R0+URZ+0xb0], R2 ;  /* 0x0000b002000075a7 */ /* 0x00452400080011ff */
[----:B----4-:R-:W-:Y:S05]  /*98a0*/  @!P0 NANOSLEEP.SYNCS 0x989680 ;  /* 0x009896800000895d */ /* 0x010fea0003900000 */
[----:B------:R-:W4:Y:S02]  /*98b0*/  @!P0 SYNCS.PHASECHK.TRANS64 P0, [R0+URZ+0xb0], R2 ;  /* 0x0000b002000085a7 */ /* 0x000f2400080010ff */
[----:B----4-:R-:W-:Y:S05]  /*98c0*/  @!P0 BRA `(.L_x_85) ;  /* 0xfffffffc00f08947 */ /* 0x010fea000383ffff */
[----:B------:R-:W-:Y:S05]  /*98d0*/  BRA `(.L_x_181) ;  /* 0xffffffb400347947 */ /* 0x000fea000383ffff */
.L_x_97:
[----:B-1----:R-:W-:Y:S04]  /*98e0*/  MOV R2, UR46 ;  /* 0x0000002e00027c02 */ /* 0x002fe80008000f00 */
[----:B------:R1:W4:Y:S03]  /*98f0*/  SYNCS.PHASECHK.TRANS64.TRYWAIT P1, [R2+URZ+0x60], R3 ;  /* 0x00006003020075a7 */ /* 0x00032600080211ff */
[----:B----4-:R-:W-:Y:S05]  /*9900*/  @!P1 NANOSLEEP.SYNCS 0x989680 ;  /* 0x009896800000995d */ /* 0x010fea0003900000 */
[----:B------:R-:W4:Y:S02]  /*9910*/  @!P1 SYNCS.PHASECHK.TRANS64 P1, [R2+URZ+0x60], R3 ;  /* 0x00006003020095a7 */ /* 0x000f2400080210ff */
[----:B----4-:R-:W-:Y:S05]  /*9920*/  @!P1 BRA `(.L_x_97) ;  /* 0xfffffffc00ec9947 */ /* 0x010fea000383ffff */
[----:B------:R-:W-:Y:S05]  /*9930*/  BRA `(.L_x_96) ;  /* 0xffffffc000547947 */ /* 0x000fea000383ffff */
.L_x_99:
[----:B-1----:R1:W2:Y:S02]  /*9940*/  SYNCS.PHASECHK.TRANS64.TRYWAIT P0, [R64+URZ+0xd0], R0 ;  /* 0x0000d000400075a7 */ /* 0x0022a400080011ff */
[----:B--2---:R-:W-:Y:S05]  /*9950*/  @!P0 NANOSLEEP.SYNCS 0x989680 ;  /* 0x009896800000895d */ /* 0x004fea0003900000 */
[----:B------:R-:W2:Y:S02]  /*9960*/  @!P0 SYNCS.PHASECHK.TRANS64 P0, [R64+URZ+0xd0], R0 ;  /* 0x0000d000400085a7 */ /* 0x000ea400080010ff */
[----:B--2---:R-:W-:Y:S05]  /*9970*/  @!P0 BRA `(.L_x_99) ;  /* 0xfffffffc00f08947 */ /* 0x004fea000383ffff */
[----:B------:R-:W-:Y:S05]  /*9980*/  BRA `(.L_x_98) ;  /* 0xffffffc0007c7947 */ /* 0x000fea000383ffff */
.L_x_108:
[----:B--2---:R2:W3:Y:S02]  /*9990*/  SYNCS.PHASECHK.TRANS64.TRYWAIT P0, [R2+URZ+0x60], R0 ;  /* 0x00006000020075a7 */ /* 0x0044e400080011ff */
[----:B---3--:R-:W-:Y:S05]  /*99a0*/  @!P0 NANOSLEEP.SYNCS 0x989680 ;  /* 0x009896800000895d */ /* 0x008fea0003900000 */
[----:B------:R-:W3:Y:S02]  /*99b0*/  @!P0 SYNCS.PHASECHK.TRANS64 P0, [R2+URZ+0x60], R0 ;  /* 0x00006000020085a7 */ /* 0x000ee400080010ff */
[----:B---3--:R-:W-:Y:S05]  /*99c0*/  @!P0 BRA `(.L_x_108) ;  /* 0xfffffffc00f08947 */ /* 0x008fea000383ffff */
[----:B------:R-:W-:Y:S05]  /*99d0*/  BRA `(.L_x_107) ;  /* 0xffffffcc00587947 */ /* 0x000fea000383ffff */
.L_x_116:
[----:B--2---:R2:W3:Y:S02]  /*99e0*/  SYNCS.PHASECHK.TRANS64.TRYWAIT P0, [R0+URZ+0x60], R6 ;  /* 0x00006006000075a7 */ /* 0x0044e400080011ff */
[----:B---3--:R-:W-:Y:S05]  /*99f0*/  @!P0 NANOSLEEP.SYNCS 0x989680 ;  /* 0x009896800000895d */ /* 0x008fea0003900000 */
[----:B------:R-:W3:Y:S02]  /*9a00*/  @!P0 SYNCS.PHASECHK.TRANS64 P0, [R0+URZ+0x60], R6 ;  /* 0x00006006000085a7 */ /* 0x000ee400080010ff */
[----:B---3--:R-:W-:Y:S05]  /*9a10*/  @!P0 BRA `(.L_x_116) ;  /* 0xfffffffc00f08947 */ /* 0x008fea000383ffff */
[----:B------:R-:W-:Y:S05]  /*9a20*/  BRA `(.L_x_115) ;  /* 0xffffffd800587947 */ /* 0x000fea000383ffff */
.L_x_124:
[----:B--2---:R2:W3:Y:S02]  /*9a30*/  SYNCS.PHASECHK.TRANS64.TRYWAIT P0, [R0+URZ+0x60], R5 ;  /* 0x00006005000075a7 */ /* 0x0044e400080011ff */
[----:B---3--:R-:W-:Y:S05]  /*9a40*/  @!P0 NANOSLEEP.SYNCS 0x989680 ;  /* 0x009896800000895d */ /* 0x008fea0003900000 */
[----:B------:R-:W3:Y:S02]  /*9a50*/  @!P0 SYNCS.PHASECHK.TRANS64 P0, [R0+URZ+0x60], R5 ;  /* 0x00006005000085a7 */ /* 0x000ee400080010ff */
[----:B---3--:R-:W-:Y:S05]  /*9a60*/  @!P0 BRA `(.L_x_124) ;  /* 0xfffffffc00f08947 */ /* 0x008fea000383ffff */
[----:B------:R-:W-:Y:S05]  /*9a70*/  BRA `(.L_x_123) ;  /* 0xffffffe400587947 */ /* 0x000fea000383ffff */
        .weak           $__internal_0_$__cuda_sm10x_tcgen05_guardrail_trap_col_being_dealloced_not_returned_by_alloc
        .type           $__internal_0_$__cuda_sm10x_tcgen05_guardrail_trap_col_being_dealloced_not_returned_by_alloc,@function
        .size           $__internal_0_$__cuda_sm10x_tcgen05_guardrail_trap_col_being_dealloced_not_returned_by_alloc,($__internal_1_$__cuda_sm10x_tcgen05_guardrail_trap_phase_invalid_during_alloc - $__internal_0_$__cuda_sm10x_tcgen05_guardrail_trap_col_being_dealloced_not_returned_by_alloc)
$__internal_0_$__cuda_sm10x_tcgen05_guardrail_trap_col_being_dealloced_not_returned_by_alloc:
[----:B------:R-:W-:Y:S05]  /*9a80*/  BPT.TRAP 0x1 ;  /* 0x000000040000795c */ /* 0x000fea0000300000 */
[----:B------:R-:W-:-:S04]  /*9a90*/  HFMA2 R3, -RZ, RZ, 0, 0 ;  /* 0x00000000ff037431 */ /* 0x000fc800000001ff */
[----:B------:R-:W-:Y:S05]  /*9aa0*/  RET.REL.NODEC R2 `(_ZN7cutlass13device_kernelINS_4gemm6kernel13GemmUniversalIN4cute5tupleIJiiiiEEENS1_10collective13CollectiveMmaINS1_35MainloopSm100TmaUmmaWarpSpecializedILi6ELi2ELi4ENS5_IJNS4_1CILi1EEESB_SB_EEEEENS5_IJNSA_ILi128EEESE_NSA_ILi64EEEEEENS_6half_tENS5_IJlSB_lEEESH_SI_NS4_8TiledMMAINS4_8MMA_AtomIJNS4_20SM100_MMA_F16BF16_SSISH_SH_fLi128ELi128ELNS4_4UMMA5MajorE0ELSN_0ELNSM_7ScaleInE0ELSO_0EEEEEENS4_6LayoutISC_NS5_IJNSA_ILi0EEESS_SS_EEEEENS5_IJNS4_10UnderscoreESV_SV_EEEEENS4_13SM90_TMA_LOADENS4_14ComposedLayoutINS4_7SwizzleILi3ELi4ELi3EEENS4_18smem_ptr_flag_bitsILi16EEENSR_INS5_IJNSA_ILi8EEESF_EEENS5_IJSF_SB_EEEEEEEvNS4_8identityESY_S18_vS19_EENS_8epilogue10collective18CollectiveEpilogueINS1B_23Sm100TmaWarpSpecializedILi4ELi2ELi32ELb1ELb0EEEJSG_NS5_IJNSR_ISE_SB_EENSR_INSA_ILi32EEESB_EEEEESH_SI_SH_SI_NS1B_6fusion15FusionCallbacksIS1F_NS1K_13LinCombEltActINS1B_6thread4ReLuESH_fSH_fLNS_15FloatRoundStyleE2EEESG_S1J_JEEENS4_5SM1004TMEM4LOAD26SM100_TMEM_LOAD_32dp32b32xESY_NSZ_INS10_ILi2ELi4ELi3EEES13_NSR_INS5_IJS14_S1H_EEENS5_IJS1H_SB_EEEEEEENS4_39AutoVectorizingCopyWithAssumedAlignmentILi128EEENS4_14SM90_TMA_STOREES20_S22_S22_EEEvvEEEEvNT_6ParamsE) ;  /* 0xffffff6402547950 */ /* 0x000fea0003c3ffff */
        .weak           $__internal_1_$__cuda_sm10x_tcgen05_guardrail_trap_phase_invalid_during_alloc
        .type           $__internal_1_$__cuda_sm10x_tcgen05_guardrail_trap_phase_invalid_during_alloc,@function
        .size           $__internal_1_$__cuda_sm10x_tcgen05_guardrail_trap_phase_invalid_during_alloc,($__internal_2_$__cuda_sm10x_tcgen05_guardrail_trap_unallocated_columns_being_dealloced - $__internal_1_$__cuda_sm10x_tcgen05_guardrail_trap_phase_invalid_during_alloc)
$__internal_1_$__cuda_sm10x_tcgen05_guardrail_trap_phase_invalid_during_alloc:
[----:B------:R-:W-:Y:S05]  /*9ab0*/  BPT.TRAP 0x1 ;  /* 0x000000040000795c */ /* 0x000fea0000300000 */
[----:B------:R-:W-:-:S04]  /*9ac0*/  MOV R3, 0x0 ;  /* 0x0000000000037802 */ /* 0x000fc80000000f00 */
[----:B------:R-:W-:Y:S05]  /*9ad0*/  RET.REL.NODEC R2 `(_ZN7cutlass13device_kernelINS_4gemm6kernel13GemmUniversalIN4cute5tupleIJiiiiEEENS1_10collective13CollectiveMmaINS1_35MainloopSm100TmaUmmaWarpSpecializedILi6ELi2ELi4ENS5_IJNS4_1CILi1EEESB_SB_EEEEENS5_IJNSA_ILi128EEESE_NSA_ILi64EEEEEENS_6half_tENS5_IJlSB_lEEESH_SI_NS4_8TiledMMAINS4_8MMA_AtomIJNS4_20SM100_MMA_F16BF16_SSISH_SH_fLi128ELi128ELNS4_4UMMA5MajorE0ELSN_0ELNSM_7ScaleInE0ELSO_0EEEEEENS4_6LayoutISC_NS5_IJNSA_ILi0EEESS_SS_EEEEENS5_IJNS4_10UnderscoreESV_SV_EEEEENS4_13SM90_TMA_LOADENS4_14ComposedLayoutINS4_7SwizzleILi3ELi4ELi3EEENS4_18smem_ptr_flag_bitsILi16EEENSR_INS5_IJNSA_ILi8EEESF_EEENS5_IJSF_SB_EEEEEEEvNS4_8identityESY_S18_vS19_EENS_8epilogue10collective18CollectiveEpilogueINS1B_23Sm100TmaWarpSpecializedILi4ELi2ELi32ELb1ELb0EEEJSG_NS5_IJNSR_ISE_SB_EENSR_INSA_ILi32EEESB_EEEEESH_SI_SH_SI_NS1B_6fusion15FusionCallbacksIS1F_NS1K_13LinCombEltActINS1B_6thread4ReLuESH_fSH_fLNS_15FloatRoundStyleE2EEESG_S1J_JEEENS4_5SM1004TMEM4LOAD26SM100_TMEM_LOAD_32dp32b32xESY_NSZ_INS10_ILi2ELi4ELi3EEES13_NSR_INS5_IJS14_S1H_EEENS5_IJS1H_SB_EEEEEEENS4_39AutoVectorizingCopyWithAssumedAlignmentILi128EEENS4_14SM90_TMA_STOREES20_S22_S22_EEEvvEEEEvNT_6ParamsE) ;  /* 0xffffff6402487950 */ /* 0x000fea0003c3ffff */
        .weak           $__internal_2_$__cuda_sm10x_tcgen05_guardrail_trap_unallocated_columns_being_dealloced
        .type           $__internal_2_$__cuda_sm10x_tcgen05_guardrail_trap_unallocated_columns_being_dealloced,@function
        .size           $__internal_2_$__cuda_sm10x_tcgen05_guardrail_trap_unallocated_columns_being_dealloced,(.L_x_183 - $__internal_2_$__cuda_sm10x_tcgen05_guardrail_trap_unallocated_columns_being_dealloced)
$__internal_2_$__cuda_sm10x_tcgen05_guardrail_trap_unallocated_columns_being_dealloced:
[----:B------:R-:W-:Y:S05]  /*9ae0*/  BPT.TRAP 0x1 ;  /* 0x000000040000795c */ /* 0x000fea0000300000 */
[----:B------:R-:W-:-:S04]  /*9af0*/  HFMA2 R3, -RZ, RZ, 0, 0 ;  /* 0x00000000ff037431 */ /* 0x000fc800000001ff */
[----:B------:R-:W-:Y:S05]  /*9b00*/  RET.REL.NODEC R2 `(_ZN7cutlass13device_kernelINS_4gemm6kernel13GemmUniversalIN4cute5tupleIJiiiiEEENS1_10collective13CollectiveMmaINS1_35MainloopSm100TmaUmmaWarpSpecializedILi6ELi2ELi4ENS5_IJNS4_1CILi1EEESB_SB_EEEEENS5_IJNSA_ILi128EEESE_NSA_ILi64EEEEEENS_6half_tENS5_IJlSB_lEEESH_SI_NS4_8TiledMMAINS4_8MMA_AtomIJNS4_20SM100_MMA_F16BF16_SSISH_SH_fLi128ELi128ELNS4_4UMMA5MajorE0ELSN_0ELNSM_7ScaleInE0ELSO_0EEEEEENS4_6LayoutISC_NS5_IJNSA_ILi0EEESS_SS_EEEEENS5_IJNS4_10UnderscoreESV_SV_EEEEENS4_13SM90_TMA_LOADENS4_14ComposedLayoutINS4_7SwizzleILi3ELi4ELi3EEENS4_18smem_ptr_flag_bitsILi16EEENSR_INS5_IJNSA_ILi8EEESF_EEENS5_IJSF_SB_EEEEEEEvNS4_8identityESY_S18_vS19_EENS_8epilogue10collective18CollectiveEpilogueINS1B_23Sm100TmaWarpSpecializedILi4ELi2ELi32ELb1ELb0EEEJSG_NS5_IJNSR_ISE_SB_EENSR_INSA_ILi32EEESB_EEEEESH_SI_SH_SI_NS1B_6fusion15FusionCallbacksIS1F_NS1K_13LinCombEltActINS1B_6thread4ReLuESH_fSH_fLNS_15FloatRoundStyleE2EEESG_S1J_JEEENS4_5SM1004TMEM4LOAD26SM100_TMEM_LOAD_32dp32b32xESY_NSZ_INS10_ILi2ELi4ELi3EEES13_NSR_INS5_IJS14_S1H_EEENS5_IJS1H_SB_EEEEEEENS4_39AutoVectorizingCopyWithAssumedAlignmentILi128EEENS4_14SM90_TMA_STOREES20_S22_S22_EEEvvEEEEvNT_6ParamsE) ;  /* 0xffffff64023c7950 */ /* 0x000fea0003c3ffff */
.L_x_182:
[----:B------:R-:W-:-:S00]  /*9b10*/  BRA `(.L_x_182) ;  /* 0xfffffffc00fc7947 */ /* 0x000fc0000383ffff */
[----:B------:R-:W-:-:S00]  /*9b20*/  NOP ;  /* 0x0000000000007918 */ /* 0x000fc00000000000 */
        /* <DEDUP_REMOVED lines=13> */
.L_x_183:


//--------------------- .nv.global.init           --------------------------
	.section	.nv.global.init,"aw",@progbits
.nv.global.init:
	.type		$str$27,@object
	.size		$str$27,($str$28 - $str$27)
$str$27:
        /*0000*/ 	.byte	0x28, 0x61, 0x64, 0x64, 0x72, 0x65, 0x73, 0x73, 0x20, 0x26, 0x20, 0x6d, 0x61, 0x73, 0x6b, 0x29
        /*0010*/ 	.byte	0x20, 0x3d, 0x3d, 0x20, 0x30, 0x00
	.type		$str$28,@object
	.size		$str$28,($str$26 - $str$28)
$str$28:
        /*0016*/ 	.byte	0x2f, 0x74, 0x6d, 0x70, 0x2f, 0x63, 0x75, 0x74, 0x6c, 0x61, 0x73, 0x73, 0x5f, 0x73, 0x77, 0x65
        /*0026*/ 	.byte	0x65, 0x70, 0x5f, 0x73, 0x72, 0x63, 0x2f, 0x69, 0x6e, 0x63, 0x6c, 0x75, 0x64, 0x65, 0x2f, 0x63
        /*0036*/ 	.byte	0x75, 0x74, 0x65, 0x2f, 0x70, 0x6f, 0x69, 0x6e, 0x74, 0x65, 0x72, 0x5f, 0x66, 0x6c, 0x61, 0x67
        /*0046*/ 	.byte	0x67, 0x65, 0x64, 0x2e, 0x68, 0x70, 0x70, 0x00
	.type		$str$26,@object
	.size		$str$26,($str$25 - $str$26)
$str$26:
        /*004e*/ 	.byte	0x2f, 0x74, 0x6d, 0x70, 0x2f, 0x63, 0x75, 0x74, 0x6c, 0x61, 0x73, 0x73, 0x5f, 0x73, 0x77, 0x65
        /*005e*/ 	.byte	0x65, 0x70, 0x5f, 0x73, 0x72, 0x63, 0x2f, 0x69, 0x6e, 0x63, 0x6c, 0x75, 0x64, 0x65, 0x2f, 0x63
        /*006e*/ 	.byte	0x75, 0x74, 0x65, 0x2f, 0x61, 0x74, 0x6f, 0x6d, 0x2f, 0x63, 0x6f, 0x70, 0x79, 0x5f, 0x74, 0x72
        /*007e*/ 	.byte	0x61, 0x69, 0x74, 0x73, 0x5f, 0x73, 0x6d, 0x31, 0x30, 0x30, 0x2e, 0x68, 0x70, 0x70, 0x00
	.type		$str$25,@object
	.size		$str$25,(__unnamed_1 - $str$25)
$str$25:
        /*008d*/ 	.byte	0x28, 0x28, 0x75, 0x69, 0x6e, 0x74, 0x33, 0x32, 0x5f, 0x74, 0x28, 0x74, 0x68, 0x72, 0x65, 0x61
        /*009d*/ 	.byte	0x64, 0x49, 0x64, 0x78, 0x2e, 0x78, 0x29, 0x20, 0x2f, 0x20, 0x33, 0x32, 0x29, 0x20, 0x25, 0x20
        /*00ad*/ 	.byte	0x34, 0x29, 0x20, 0x3d, 0x3d, 0x20, 0x28, 0x28, 0x28, 0x74, 0x6d, 0x65, 0x6d, 0x5f, 0x61, 0x64
        /*00bd*/ 	.byte	0x64, 0x72, 0x20, 0x3e, 0x3e, 0x20, 0x31, 0x36, 0x29, 0x20, 0x2f, 0x20, 0x33, 0x32, 0x29, 0x20
        /*00cd*/ 	.byte	0x25, 0x20, 0x34, 0x29, 0x00
	.type		__unnamed_1,@object
	.size		__unnamed_1,(__unnamed_2 - __unnamed_1)
__unnamed_1:
        /*00d2*/ 	.byte	0x61, 0x75, 0x74, 0x6f, 0x20, 0x63, 0x75, 0x74, 0x65, 0x3a, 0x3a, 0x61, 0x73, 0x5f, 0x70, 0x6f
        /* <DEDUP_REMOVED lines=24> */
        /*0262*/ 	.byte	0x3e, 0x3e, 0x3e, 0x3e, 0x5d, 0x00
	.type		__unnamed_2,@object
	.size		__unnamed_2,(.L_2 - __unnamed_2)
__unnamed_2:
        /* <DEDUP_REMOVED lines=42> */
        /*0508*/ 	.byte	0x3e, 0x3e, 0x5d, 0x00
.L_2:


//--------------------- .nv.shared._ZN7cutlass13device_kernelINS_4gemm6kernel13GemmUniversalIN4cute5tupleIJiiiiEEENS1_10collective13CollectiveMmaINS1_35MainloopSm100TmaUmmaWarpSpecializedILi6ELi2ELi4ENS5_IJNS4_1CILi1EEESB_SB_EEEEENS5_IJNSA_ILi128EEESE_NSA_ILi64EEEEEENS_6half_tENS5_IJlSB_lEEESH_SI_NS4_8TiledMMAINS4_8MMA_AtomIJNS4_20SM100_MMA_F16BF16_SSISH_SH_fLi128ELi128ELNS4_4UMMA5MajorE0ELSN_0ELNSM_7ScaleInE0ELSO_0EEEEEENS4_6LayoutISC_NS5_IJNSA_ILi0EEESS_SS_EEEEENS5_IJNS4_10UnderscoreESV_SV_EEEEENS4_13SM90_TMA_LOADENS4_14ComposedLayoutINS4_7SwizzleILi3ELi4ELi3EEENS4_18smem_ptr_flag_bitsILi16EEENSR_INS5_IJNSA_ILi8EEESF_EEENS5_IJSF_SB_EEEEEEEvNS4_8identityESY_S18_vS19_EENS_8epilogue10collective18CollectiveEpilogueINS1B_23Sm100TmaWarpSpecializedILi4ELi2ELi32ELb1ELb0EEEJSG_NS5_IJNSR_ISE_SB_EENSR_INSA_ILi32EEESB_EEEEESH_SI_SH_SI_NS1B_6fusion15FusionCallbacksIS1F_NS1K_13LinCombEltActINS1B_6thread4ReLuESH_fSH_fLNS_15FloatRoundStyleE2EEESG_S1J_JEEENS4_5SM1004TMEM4LOAD26SM100_TMEM_LOAD_32dp32b32xESY_NSZ_INS10_ILi2ELi4ELi3EEES13_NSR_INS5_IJS14_S1H_EEENS5_IJS1H_SB_EEEEEEENS4_39AutoVectorizingCopyWithAssumedAlignmentILi128EEENS4_14SM90_TMA_STOREES20_S22_S22_EEEvvEEEEvNT_6ParamsE --------------------------
	.section	.nv.shared._ZN7cutlass13device_kernelINS_4gemm6kernel13GemmUniversalIN4cute5tupleIJiiiiEEENS1_10collective13CollectiveMmaINS1_35MainloopSm100TmaUmmaWarpSpecializedILi6ELi2ELi4ENS5_IJNS4_1CILi1EEESB_SB_EEEEENS5_IJNSA_ILi128EEESE_NSA_ILi64EEEEEENS_6half_tENS5_IJlSB_lEEESH_SI_NS4_8TiledMMAINS4_8MMA_AtomIJNS4_20SM100_MMA_F16BF16_SSISH_SH_fLi128ELi128ELNS4_4UMMA5MajorE0ELSN_0ELNSM_7ScaleInE0ELSO_0EEEEEENS4_6LayoutISC_NS5_IJNSA_ILi0EEESS_SS_EEEEENS5_IJNS4_10UnderscoreESV_SV_EEEEENS4_13SM90_TMA_LOADENS4_14ComposedLayoutINS4_7SwizzleILi3ELi4ELi3EEENS4_18smem_ptr_flag_bitsILi16EEENSR_INS5_IJNSA_ILi8EEESF_EEENS5_IJSF_SB_EEEEEEEvNS4_8identityESY_S18_vS19_EENS_8epilogue10collective18CollectiveEpilogueINS1B_23Sm100TmaWarpSpecializedILi4ELi2ELi32ELb1ELb0EEEJSG_NS5_IJNSR_ISE_SB_EENSR_INSA_ILi32EEESB_EEEEESH_SI_SH_SI_NS1B_6fusion15FusionCallbacksIS1F_NS1K_13LinCombEltActINS1B_6thread4ReLuESH_fSH_fLNS_15FloatRoundStyleE2EEESG_S1J_JEEENS4_5SM1004TMEM4LOAD26SM100_TMEM_LOAD_32dp32b32xESY_NSZ_INS10_ILi2ELi4ELi3EEES13_NSR_INS5_IJS14_S1H_EEENS5_IJS1H_SB_EEEEEEENS4_39AutoVectorizingCopyWithAssumedAlignmentILi128EEENS4_14SM90_TMA_STOREES20_S22_S22_EEEvvEEEEvNT_6ParamsE,"aw",@nobits
	.sectionflags	@""
	.align	16
	.zero		1024


//--------------------- .nv.shared.reserved.0     --------------------------
	.section	.nv.shared.reserved.0,"aw",@nobits
	.weak		__nv_reservedSMEM_offset_0_alias
	.size		__nv_reservedSMEM_offset_0_alias, 0, 64
	.other		__nv_reservedSMEM_offset_0_alias,@"STO_CUDA_RESERVED_SHARED STV_DEFAULT"
__nv_reservedSMEM_offset_0_alias:
	.zero		0
.nv.shared.reserved.0:
	.zero		64
	.weak		__nv_reservedSMEM_tcgen05_partition
	.type		__nv_reservedSMEM_tcgen05_partition,@object
	.size		__nv_reservedSMEM_tcgen05_partition,(.L_0 - __nv_reservedSMEM_tcgen05_partition)
__nv_reservedSMEM_tcgen05_partition:
	.zero		32
.L_0:


//--------------------- .nv.global                --------------------------
	.section	.nv.global,"aw",@nobits
.nv.global:
	.type		_ZN39_INTERNAL_a4058f79_4_k_cu_eea3d47b_31744cute1_E,@object
	.size		_ZN39_INTERNAL_a4058f79_4_k_cu_eea3d47b_31744cute1_E,(_ZN39_INTERNAL_a4058f79_4_k_cu_eea3d47b_31744cuda3std3__45__cpo6cbeginE - _ZN39_INTERNAL_a4058f79_4_k_cu_eea3d47b_31744cute1_E)
_ZN39_INTERNAL_a4058f79_4_k_cu_eea3d47b_31744cute1_E:
	.zero		1
	.type		_ZN39_INTERNAL_a4058f79_4_k_cu_eea3d47b_31744cuda3std3__45__cpo6cbeginE,@object
	.size		_ZN39_INTERNAL_a4058f79_4_k_cu_eea3d47b_31744cuda3std3__45__cpo6cbeginE,(_ZN39_INTERNAL_a4058f79_4_k_cu_eea3d47b_31744cuda3std3__48in_placeE - _ZN39_INTERNAL_a4058f79_4_k_cu_eea3d47b_31744cuda3std3__45__cpo6cbeginE)
_ZN39_INTERNAL_a4058f79_4_k_cu_eea3d47b_31744cuda3std3__45__cpo6cbeginE:
	.zero		1
	.type		_ZN39_INTERNAL_a4058f79_4_k_cu_eea3d47b_31744cuda3std3__48in_placeE,@object
	.size		_ZN39_INTERNAL_a4058f79_4_k_cu_eea3d47b_31744cuda3std3__48in_placeE,(_ZN39_INTERNAL_a4058f79_4_k_cu_eea3d47b_31744cuda3std6ranges3__45__cpo9iter_moveE - _ZN39_INTERNAL_a4058f79_4_k_cu_eea3d47b_31744cuda3std3__48in_placeE)
_ZN39_INTERNAL_a4058f79_4_k_cu_eea3d47b_31744cuda3std3__48in_placeE:
	.zero		1
	.type		_ZN39_INTERNAL_a4058f79_4_k_cu_eea3d47b_31744cuda3std6ranges3__45__cpo9iter_moveE,@object
	.size		_ZN39_INTERNAL_a4058f79_4_k_cu_eea3d47b_31744cuda3std6ranges3__45__cpo9iter_moveE,(_ZN39_INTERNAL_a4058f79_4_k_cu_eea3d47b_31744cuda3std3__45__cpo5beginE - _ZN39_INTERNAL_a4058f79_4_k_cu_eea3d47b_31744cuda3std6ranges3__45__cpo9iter_moveE)
_ZN39_INTERNAL_a4058f79_4_k_cu_eea3d47b_31744cuda3std6ranges3__45__cpo9iter_moveE:
	.zero		1
	.type		_ZN39_INTERNAL_a4058f79_4_k_cu_eea3d47b_31744cuda3std3__45__cpo5beginE,@object
	.size		_ZN39_INTERNAL_a4058f79_4_k_cu_eea3d47b_31744cuda3std3__45__cpo5beginE,(_ZN39_INTERNAL_a4058f79_4_k_cu_eea3d47b_31744cuda3std3__441_GLOBAL__N__a4058f79_4_k_cu_eea3d47b_31746ignoreE - _ZN39_INTERNAL_a4058f79_4_k_cu_eea3d47b_31744cuda3std3__45__cpo5beginE)
_ZN39_INTERNAL_a4058f79_4_k_cu_eea3d47b_31744cuda3std3__45__cpo5beginE:
	.zero		1
	.type		_ZN39_INTERNAL_a4058f79_4_k_cu_eea3d47b_31744cuda3std3__441_GLOBAL__N__a4058f79_4_k_cu_eea3d47b_31746ignoreE,@object
	.size		_ZN39_INTERNAL_a4058f79_4_k_cu_eea3d47b_31744cuda3std3__441_GLOBAL__N__a4058f79_4_k_cu_eea3d47b_31746ignoreE,(_ZN39_INTERNAL_a4058f79_4_k_cu_eea3d47b_31744cute7productE - _ZN39_INTERNAL_a4058f79_4_k_cu_eea3d47b_31744cuda3std3__441_GLOBAL__N__a4058f79_4_k_cu_eea3d47b_31746ignoreE)
_ZN39_INTERNAL_a4058f79_4_k_cu_eea3d47b_31744cuda3std3__441_GLOBAL__N__a4058f79_4_k_cu_eea3d47b_31746ignoreE:
	.zero		1
	.type		_ZN39_INTERNAL_a4058f79_4_k_cu_eea3d47b_31744cute7productE,@object
	.size		_ZN39_INTERNAL_a4058f79_4_k_cu_eea3d47b_31744cute7productE,(_ZN39_INTERNAL_a4058f79_4_k_cu_eea3d47b_31744cuda3std3__45__cpo3endE - _ZN39_INTERNAL_a4058f79_4_k_cu_eea3d47b_31744cute7productE)
_ZN39_INTERNAL_a4058f79_4_k_cu_eea3d47b_31744cute7productE:
	.zero		1
	.type		_ZN39_INTERNAL_a4058f79_4_k_cu_eea3d47b_31744cuda3std3__45__cpo3endE,@object
	.size		_ZN39_INTERNAL_a4058f79_4_k_cu_eea3d47b_31744cuda3std3__45__cpo3endE,(_ZN39_INTERNAL_a4058f79_4_k_cu_eea3d47b_31744cuda3std3__419piecewise_constructE - _ZN39_INTERNAL_a4058f79_4_k_cu_eea3d47b_31744cuda3std3__45__cpo3endE)
_ZN39_INTERNAL_a4058f79_4_k_cu_eea3d47b_31744cuda3std3__45__cpo3endE:
	.zero		1
	.type		_ZN39_INTERNAL_a4058f79_4_k_cu_eea3d47b_31744cuda3std3__419piecewise_constructE,@object
	.size		_ZN39_INTERNAL_a4058f79_4_k_cu_eea3d47b_31744cuda3std3__419piecewise_constructE,(_ZN39_INTERNAL_a4058f79_4_k_cu_eea3d47b_31744cuda3std3__45__cpo4cendE - _ZN39_INTERNAL_a4058f79_4_k_cu_eea3d47b_31744cuda3std3__419piecewise_constructE)
_ZN39_INTERNAL_a4058f79_4_k_cu_eea3d47b_31744cuda3std3__419piecewise_constructE:
	.zero		1
	.type		_ZN39_INTERNAL_a4058f79_4_k_cu_eea3d47b_31744cuda3std3__45__cpo4cendE,@object
	.size		_ZN39_INTERNAL_a4058f79_4_k_cu_eea3d47b_31744cuda3std3__45__cpo4cendE,(_ZN39_INTERNAL_a4058f79_4_k_cu_eea3d47b_31744cuda3std6ranges3__45__cpo4swapE - _ZN39_INTERNAL_a4058f79_4_k_cu_eea3d47b_31744cuda3std3__45__cpo4cendE)
_ZN39_INTERNAL_a4058f79_4_k_cu_eea3d47b_31744cuda3std3__45__cpo4cendE:
	.zero		1
	.type		_ZN39_INTERNAL_a4058f79_4_k_cu_eea3d47b_31744cuda3std6ranges3__45__cpo4swapE,@object
	.size		_ZN39_INTERNAL_a4058f79_4_k_cu_eea3d47b_31744cuda3std6ranges3__45__cpo4swapE,(.L_10 - _ZN39_INTERNAL_a4058f79_4_k_cu_eea3d47b_31744cuda3std6ranges3__45__cpo4swapE)
_ZN39_INTERNAL_a4058f79_4_k_cu_eea3d47b_31744cuda3std6ranges3__45__cpo4swapE:
	.zero		1
.L_10:


//--------------------- .nv.constant0._ZN7cutlass13device_kernelINS_4gemm6kernel13GemmUniversalIN4cute5tupleIJiiiiEEENS1_10collective13CollectiveMmaINS1_35MainloopSm100TmaUmmaWarpSpecializedILi6ELi2ELi4ENS5_IJNS4_1CILi1EEESB_SB_EEEEENS5_IJNSA_ILi128EEESE_NSA_ILi64EEEEEENS_6half_tENS5_IJlSB_lEEESH_SI_NS4_8TiledMMAINS4_8MMA_AtomIJNS4_20SM100_MMA_F16BF16_SSISH_SH_fLi128ELi128ELNS4_4UMMA5MajorE0ELSN_0ELNSM_7ScaleInE0ELSO_0EEEEEENS4_6LayoutISC_NS5_IJNSA_ILi0EEESS_SS_EEEEENS5_IJNS4_10UnderscoreESV_SV_EEEEENS4_13SM90_TMA_LOADENS4_14ComposedLayoutINS4_7SwizzleILi3ELi4ELi3EEENS4_18smem_ptr_flag_bitsILi16EEENSR_INS5_IJNSA_ILi8EEESF_EEENS5_IJSF_SB_EEEEEEEvNS4_8identityESY_S18_vS19_EENS_8epilogue10collective18CollectiveEpilogueINS1B_23Sm100TmaWarpSpecializedILi4ELi2ELi32ELb1ELb0EEEJSG_NS5_IJNSR_ISE_SB_EENSR_INSA_ILi32EEESB_EEEEESH_SI_SH_SI_NS1B_6fusion15FusionCallbacksIS1F_NS1K_13LinCombEltActINS1B_6thread4ReLuESH_fSH_fLNS_15FloatRoundStyleE2EEESG_S1J_JEEENS4_5SM1004TMEM4LOAD26SM100_TMEM_LOAD_32dp32b32xESY_NSZ_INS10_ILi2ELi4ELi3EEES13_NSR_INS5_IJS14_S1H_EEENS5_IJS1H_SB_EEEEEEENS4_39AutoVectorizingCopyWithAssumedAlignmentILi128EEENS4_14SM90_TMA_STOREES20_S22_S22_EEEvvEEEEvNT_6ParamsE --------------------------
	.section	.nv.constant0._ZN7cutlass13device_kernelINS_4gemm6kernel13GemmUniversalIN4cute5tupleIJiiiiEEENS1_10collective13CollectiveMmaINS1_35MainloopSm100TmaUmmaWarpSpecializedILi6ELi2ELi4ENS5_IJNS4_1CILi1EEESB_SB_EEEEENS5_IJNSA_ILi128EEESE_NSA_ILi64EEEEEENS_6half_tENS5_IJlSB_lEEESH_SI_NS4_8TiledMMAINS4_8MMA_AtomIJNS4_20SM100_MMA_F16BF16_SSISH_SH_fLi128ELi128ELNS4_4UMMA5MajorE0ELSN_0ELNSM_7ScaleInE0ELSO_0EEEEEENS4_6LayoutISC_NS5_IJNSA_ILi0EEESS_SS_EEEEENS5_IJNS4_10UnderscoreESV_SV_EEEEENS4_13SM90_TMA_LOADENS4_14ComposedLayoutINS4_7SwizzleILi3ELi4ELi3EEENS4_18smem_ptr_flag_bitsILi16EEENSR_INS5_IJNSA_ILi8EEESF_EEENS5_IJSF_SB_EEEEEEEvNS4_8identityESY_S18_vS19_EENS_8epilogue10collective18CollectiveEpilogueINS1B_23Sm100TmaWarpSpecializedILi4ELi2ELi32ELb1ELb0EEEJSG_NS5_IJNSR_ISE_SB_EENSR_INSA_ILi32EEESB_EEEEESH_SI_SH_SI_NS1B_6fusion15FusionCallbacksIS1F_NS1K_13LinCombEltActINS1B_6thread4ReLuESH_fSH_fLNS_15FloatRoundStyleE2EEESG_S1J_JEEENS4_5SM1004TMEM4LOAD26SM100_TMEM_LOAD_32dp32b32xESY_NSZ_INS10_ILi2ELi4ELi3EEES13_NSR_INS5_IJS14_S1H_EEENS5_IJS1H_SB_EEEEEEENS4_39AutoVectorizingCopyWithAssumedAlignmentILi128EEENS4_14SM90_TMA_STOREES20_S22_S22_EEEvvEEEEvNT_6ParamsE,"a",@progbits
	.sectionflags	@""
	.align	4
.nv.constant0._ZN7cutlass13device_kernelINS_4gemm6kernel13GemmUniversalIN4cute5tupleIJiiiiEEENS1_10collective13CollectiveMmaINS1_35MainloopSm100TmaUmmaWarpSpecializedILi6ELi2ELi4ENS5_IJNS4_1CILi1EEESB_SB_EEEEENS5_IJNSA_ILi128EEESE_NSA_ILi64EEEEEENS_6half_tENS5_IJlSB_lEEESH_SI_NS4_8TiledMMAINS4_8MMA_AtomIJNS4_20SM100_MMA_F16BF16_SSISH_SH_fLi128ELi128ELNS4_4UMMA5MajorE0ELSN_0ELNSM_7ScaleInE0ELSO_0EEEEEENS4_6LayoutISC_NS5_IJNSA_ILi0EEESS_SS_EEEEENS5_IJNS4_10UnderscoreESV_SV_EEEEENS4_13SM90_TMA_LOADENS4_14ComposedLayoutINS4_7SwizzleILi3ELi4ELi3EEENS4_18smem_ptr_flag_bitsILi16EEENSR_INS5_IJNSA_ILi8EEESF_EEENS5_IJSF_SB_EEEEEEEvNS4_8identityESY_S18_vS19_EENS_8epilogue10collective18CollectiveEpilogueINS1B_23Sm100TmaWarpSpecializedILi4ELi2ELi32ELb1ELb0EEEJSG_NS5_IJNSR_ISE_SB_EENSR_INSA_ILi32EEESB_EEEEESH_SI_SH_SI_NS1B_6fusion15FusionCallbacksIS1F_NS1K_13LinCombEltActINS1B_6thread4ReLuESH_fSH_fLNS_15FloatRoundStyleE2EEESG_S1J_JEEENS4_5SM1004TMEM4LOAD26SM100_TMEM_LOAD_32dp32b32xESY_NSZ_INS10_ILi2ELi4ELi3EEES13_NSR_INS5_IJS14_S1H_EEENS5_IJS1H_SB_EEEEEEENS4_39AutoVectorizingCopyWithAssumedAlignmentILi128EEENS4_14SM90_TMA_STOREES20_S22_S22_EEEvvEEEEvNT_6ParamsE:
	.zero		2944


//--------------------- SYMBOLS --------------------------

	.type		.nv.reservedSmem.offset0,@object
	.size		.nv.reservedSmem.offset0,0x4
	.type		.nv.reservedSmem.cap,@object
	.size		.nv.reservedSmem.cap,0x4
	.type		__assertfail,@function
